//
// Generated by NVIDIA NVVM Compiler
//
// Compiler Build ID: CL-36424714
// Cuda compilation tools, release 13.0, V13.0.88
// Based on NVVM 20.0.0
//

.version 9.0
.target sm_100
.address_size 64

	// .globl	_Z22bit_reverse_kernel_intPKjPji

.visible .entry _Z22bit_reverse_kernel_intPKjPji(
	.param .u64 .ptr .align 1 _Z22bit_reverse_kernel_intPKjPji_param_0,
	.param .u64 .ptr .align 1 _Z22bit_reverse_kernel_intPKjPji_param_1,
	.param .u32 _Z22bit_reverse_kernel_intPKjPji_param_2
)
{
	.reg .pred 	%p<2>;
	.reg .b32 	%r<11>;
	.reg .b64 	%rd<9>;

	ld.param.u64 	%rd1, [_Z22bit_reverse_kernel_intPKjPji_param_0];
	ld.param.u64 	%rd2, [_Z22bit_reverse_kernel_intPKjPji_param_1];
	ld.param.u32 	%r2, [_Z22bit_reverse_kernel_intPKjPji_param_2];
	mov.u32 	%r3, %ctaid.x;
	mov.u32 	%r4, %ntid.x;
	mov.u32 	%r5, %tid.x;
	mad.lo.s32 	%r1, %r3, %r4, %r5;
	shr.u32 	%r6, %r1, %r2;
	setp.ne.s32 	%p1, %r6, 0;
	@%p1 bra 	$L__BB0_2;
	cvta.to.global.u64 	%rd3, %rd1;
	cvta.to.global.u64 	%rd4, %rd2;
	brev.b32 	%r7, %r1;
	sub.s32 	%r8, 32, %r2;
	shr.u32 	%r9, %r7, %r8;
	mul.wide.u32 	%rd5, %r9, 4;
	add.s64 	%rd6, %rd3, %rd5;
	ld.global.u32 	%r10, [%rd6];
	mul.wide.u32 	%rd7, %r1, 4;
	add.s64 	%rd8, %rd4, %rd7;
	st.global.u32 	[%rd8], %r10;
$L__BB0_2:
	ret;

}
	// .globl	_Z16ntt_stage_kernelPjmjjj
.visible .entry _Z16ntt_stage_kernelPjmjjj(
	.param .u64 .ptr .align 1 _Z16ntt_stage_kernelPjmjjj_param_0,
	.param .u64 _Z16ntt_stage_kernelPjmjjj_param_1,
	.param .u32 _Z16ntt_stage_kernelPjmjjj_param_2,
	.param .u32 _Z16ntt_stage_kernelPjmjjj_param_3,
	.param .u32 _Z16ntt_stage_kernelPjmjjj_param_4
)
{
	.reg .pred 	%p<11>;
	.reg .b32 	%r<40>;
	.reg .b64 	%rd<43>;

	ld.param.u64 	%rd22, [_Z16ntt_stage_kernelPjmjjj_param_0];
	ld.param.u64 	%rd23, [_Z16ntt_stage_kernelPjmjjj_param_1];
	ld.param.u32 	%r38, [_Z16ntt_stage_kernelPjmjjj_param_2];
	ld.param.u32 	%r10, [_Z16ntt_stage_kernelPjmjjj_param_3];
	ld.param.u32 	%r11, [_Z16ntt_stage_kernelPjmjjj_param_4];
	mov.u32 	%r12, %ctaid.x;
	mov.u32 	%r13, %ntid.x;
	mov.u32 	%r14, %tid.x;
	mad.lo.s32 	%r1, %r12, %r13, %r14;
	cvt.u64.u32 	%rd24, %r1;
	shr.u64 	%rd25, %rd23, 1;
	setp.le.u64 	%p1, %rd25, %rd24;
	@%p1 bra 	$L__BB1_17;
	cvta.to.global.u64 	%rd27, %rd22;
	add.s32 	%r15, %r11, -1;
	mov.b32 	%r16, 1;
	shl.b32 	%r2, %r16, %r15;
	shr.u32 	%r17, %r1, %r15;
	cvt.u64.u32 	%rd28, %r17;
	shl.b64 	%rd29, %rd28, %r11;
	add.s32 	%r18, %r2, -1;
	and.b32  	%r19, %r18, %r1;
	cvt.u64.u32 	%rd38, %r19;
	add.s64 	%rd30, %rd29, %rd38;
	shl.b64 	%rd31, %rd30, 2;
	add.s64 	%rd2, %rd27, %rd31;
	ld.global.u32 	%r3, [%rd2];
	setp.eq.s32 	%p2, %r19, 0;
	mov.b64 	%rd41, 1;
	@%p2 bra 	$L__BB1_13;
	cvt.u64.u32 	%rd3, %r10;
	mov.b32 	%r39, 1;
$L__BB1_3:
	and.b64  	%rd32, %rd38, 1;
	setp.eq.b64 	%p3, %rd32, 1;
	not.pred 	%p4, %p3;
	@%p4 bra 	$L__BB1_8;
	mul.wide.u32 	%rd5, %r39, %r38;
	and.b64  	%rd33, %rd5, -4294967296;
	setp.ne.s64 	%p5, %rd33, 0;
	@%p5 bra 	$L__BB1_6;
	cvt.u32.u64 	%r21, %rd3;
	cvt.u32.u64 	%r22, %rd5;
	rem.u32 	%r23, %r22, %r21;
	cvt.u64.u32 	%rd39, %r23;
	bra.uni 	$L__BB1_7;
$L__BB1_6:
	rem.u64 	%rd39, %rd5, %rd3;
$L__BB1_7:
	cvt.u32.u64 	%r39, %rd39;
$L__BB1_8:
	mul.wide.u32 	%rd9, %r38, %r38;
	and.b64  	%rd34, %rd9, -4294967296;
	setp.ne.s64 	%p6, %rd34, 0;
	@%p6 bra 	$L__BB1_10;
	cvt.u32.u64 	%r24, %rd3;
	cvt.u32.u64 	%r25, %rd9;
	rem.u32 	%r26, %r25, %r24;
	cvt.u64.u32 	%rd40, %r26;
	bra.uni 	$L__BB1_11;
$L__BB1_10:
	rem.u64 	%rd40, %rd9, %rd3;
$L__BB1_11:
	cvt.u32.u64 	%r38, %rd40;
	shr.u64 	%rd13, %rd38, 1;
	setp.gt.u64 	%p7, %rd38, 1;
	mov.u64 	%rd38, %rd13;
	@%p7 bra 	$L__BB1_3;
	cvt.u64.u32 	%rd41, %r39;
$L__BB1_13:
	mul.wide.u32 	%rd35, %r2, 4;
	add.s64 	%rd16, %rd2, %rd35;
	ld.global.u32 	%rd36, [%rd16];
	mul.lo.s64 	%rd17, %rd41, %rd36;
	cvt.u64.u32 	%rd18, %r10;
	and.b64  	%rd37, %rd17, -4294967296;
	setp.ne.s64 	%p8, %rd37, 0;
	@%p8 bra 	$L__BB1_15;
	cvt.u32.u64 	%r27, %rd18;
	cvt.u32.u64 	%r28, %rd17;
	rem.u32 	%r29, %r28, %r27;
	cvt.u64.u32 	%rd42, %r29;
	bra.uni 	$L__BB1_16;
$L__BB1_15:
	rem.u64 	%rd42, %rd17, %rd18;
$L__BB1_16:
	cvt.u32.u64 	%r30, %rd42;
	add.s32 	%r31, %r3, %r30;
	setp.lt.u32 	%p9, %r31, %r10;
	selp.b32 	%r32, 0, %r10, %p9;
	sub.s32 	%r33, %r31, %r32;
	st.global.u32 	[%rd2], %r33;
	setp.lt.u32 	%p10, %r3, %r30;
	selp.b32 	%r34, %r10, 0, %p10;
	sub.s32 	%r35, %r3, %r30;
	add.s32 	%r36, %r35, %r34;
	st.global.u32 	[%rd16], %r36;
$L__BB1_17:
	ret;

}
	// .globl	_Z16scale_kernel_intPjmjj
.visible .entry _Z16scale_kernel_intPjmjj(
	.param .u64 .ptr .align 1 _Z16scale_kernel_intPjmjj_param_0,
	.param .u64 _Z16scale_kernel_intPjmjj_param_1,
	.param .u32 _Z16scale_kernel_intPjmjj_param_2,
	.param .u32 _Z16scale_kernel_intPjmjj_param_3
)
{
	.reg .pred 	%p<3>;
	.reg .b32 	%r<11>;
	.reg .b64 	%rd<14>;

	ld.param.u64 	%rd8, [_Z16scale_kernel_intPjmjj_param_0];
	ld.param.u64 	%rd9, [_Z16scale_kernel_intPjmjj_param_1];
	ld.param.u32 	%r1, [_Z16scale_kernel_intPjmjj_param_2];
	ld.param.u32 	%r2, [_Z16scale_kernel_intPjmjj_param_3];
	mov.u32 	%r3, %ctaid.x;
	mov.u32 	%r4, %ntid.x;
	mov.u32 	%r5, %tid.x;
	mad.lo.s32 	%r6, %r3, %r4, %r5;
	cvt.u64.u32 	%rd1, %r6;
	setp.le.u64 	%p1, %rd9, %rd1;
	@%p1 bra 	$L__BB2_5;
	cvta.to.global.u64 	%rd10, %rd8;
	shl.b64 	%rd11, %rd1, 2;
	add.s64 	%rd2, %rd10, %rd11;
	ld.global.u32 	%r7, [%rd2];
	mul.wide.u32 	%rd3, %r7, %r1;
	cvt.u64.u32 	%rd4, %r2;
	and.b64  	%rd12, %rd3, -4294967296;
	setp.ne.s64 	%p2, %rd12, 0;
	@%p2 bra 	$L__BB2_3;
	cvt.u32.u64 	%r8, %rd4;
	cvt.u32.u64 	%r9, %rd3;
	rem.u32 	%r10, %r9, %r8;
	cvt.u64.u32 	%rd13, %r10;
	bra.uni 	$L__BB2_4;
$L__BB2_3:
	rem.u64 	%rd13, %rd3, %rd4;
$L__BB2_4:
	st.global.u32 	[%rd2], %rd13;
$L__BB2_5:
	ret;

}
	// .globl	_Z24pointwise_mul_kernel_intPKjS0_Pjmj
.visible .entry _Z24pointwise_mul_kernel_intPKjS0_Pjmj(
	.param .u64 .ptr .align 1 _Z24pointwise_mul_kernel_intPKjS0_Pjmj_param_0,
	.param .u64 .ptr .align 1 _Z24pointwise_mul_kernel_intPKjS0_Pjmj_param_1,
	.param .u64 .ptr .align 1 _Z24pointwise_mul_kernel_intPKjS0_Pjmj_param_2,
	.param .u64 _Z24pointwise_mul_kernel_intPKjS0_Pjmj_param_3,
	.param .u32 _Z24pointwise_mul_kernel_intPKjS0_Pjmj_param_4
)
{
	.reg .pred 	%p<3>;
	.reg .b32 	%r<11>;
	.reg .b64 	%rd<21>;

	ld.param.u64 	%rd7, [_Z24pointwise_mul_kernel_intPKjS0_Pjmj_param_0];
	ld.param.u64 	%rd8, [_Z24pointwise_mul_kernel_intPKjS0_Pjmj_param_1];
	ld.param.u64 	%rd9, [_Z24pointwise_mul_kernel_intPKjS0_Pjmj_param_2];
	ld.param.u64 	%rd10, [_Z24pointwise_mul_kernel_intPKjS0_Pjmj_param_3];
	ld.param.u32 	%r1, [_Z24pointwise_mul_kernel_intPKjS0_Pjmj_param_4];
	mov.u32 	%r2, %ctaid.x;
	mov.u32 	%r3, %ntid.x;
	mov.u32 	%r4, %tid.x;
	mad.lo.s32 	%r5, %r2, %r3, %r4;
	cvt.u64.u32 	%rd1, %r5;
	setp.le.u64 	%p1, %rd10, %rd1;
	@%p1 bra 	$L__BB3_5;
	cvta.to.global.u64 	%rd11, %rd7;
	cvta.to.global.u64 	%rd12, %rd8;
	shl.b64 	%rd13, %rd1, 2;
	add.s64 	%rd14, %rd11, %rd13;
	ld.global.u32 	%r6, [%rd14];
	add.s64 	%rd15, %rd12, %rd13;
	ld.global.u32 	%r7, [%rd15];
	mul.wide.u32 	%rd2, %r7, %r6;
	cvt.u64.u32 	%rd3, %r1;
	and.b64  	%rd16, %rd2, -4294967296;
	setp.ne.s64 	%p2, %rd16, 0;
	@%p2 bra 	$L__BB3_3;
	cvt.u32.u64 	%r8, %rd3;
	cvt.u32.u64 	%r9, %rd2;
	rem.u32 	%r10, %r9, %r8;
	cvt.u64.u32 	%rd20, %r10;
	bra.uni 	$L__BB3_4;
$L__BB3_3:
	rem.u64 	%rd20, %rd2, %rd3;
$L__BB3_4:
	cvta.to.global.u64 	%rd17, %rd9;
	add.s64 	%rd19, %rd17, %rd13;
	st.global.u32 	[%rd19], %rd20;
$L__BB3_5:
	ret;

}
	// .globl	_Z23ntt_double_stage_kernelPjmjjj
.visible .entry _Z23ntt_double_stage_kernelPjmjjj(
	.param .u64 .ptr .align 1 _Z23ntt_double_stage_kernelPjmjjj_param_0,
	.param .u64 _Z23ntt_double_stage_kernelPjmjjj_param_1,
	.param .u32 _Z23ntt_double_stage_kernelPjmjjj_param_2,
	.param .u32 _Z23ntt_double_stage_kernelPjmjjj_param_3,
	.param .u32 _Z23ntt_double_stage_kernelPjmjjj_param_4
)
{
	.reg .pred 	%p<13>;
	.reg .b32 	%r<40>;
	.reg .b64 	%rd<52>;

	ld.param.u64 	%rd28, [_Z23ntt_double_stage_kernelPjmjjj_param_0];
	ld.param.u64 	%rd29, [_Z23ntt_double_stage_kernelPjmjjj_param_1];
	ld.param.u32 	%r38, [_Z23ntt_double_stage_kernelPjmjjj_param_2];
	ld.param.u32 	%r8, [_Z23ntt_double_stage_kernelPjmjjj_param_3];
	ld.param.u32 	%r9, [_Z23ntt_double_stage_kernelPjmjjj_param_4];
	mov.u32 	%r10, %ctaid.x;
	mov.u32 	%r11, %ntid.x;
	mov.u32 	%r12, %tid.x;
	mad.lo.s32 	%r13, %r10, %r11, %r12;
	cvt.u64.u32 	%rd1, %r13;
	setp.le.u64 	%p1, %rd29, %rd1;
	@%p1 bra 	$L__BB4_20;
	shr.u64 	%rd2, %rd29, 1;
	and.b64  	%rd30, %rd2, 9223372032559808512;
	setp.ne.s64 	%p2, %rd30, 0;
	@%p2 bra 	$L__BB4_3;
	cvt.u32.u64 	%r14, %rd2;
	cvt.u32.u64 	%r15, %rd1;
	rem.u32 	%r16, %r15, %r14;
	cvt.u64.u32 	%rd46, %r16;
	bra.uni 	$L__BB4_4;
$L__BB4_3:
	rem.u64 	%rd46, %rd1, %rd2;
$L__BB4_4:
	add.s32 	%r17, %r9, -1;
	mov.b32 	%r18, 1;
	shl.b32 	%r19, %r18, %r17;
	cvt.u64.u32 	%rd6, %r19;
	add.s64 	%rd32, %rd6, -1;
	and.b64  	%rd47, %rd46, %rd32;
	setp.gt.u64 	%p3, %rd2, %rd1;
	selp.b64 	%rd33, 0, %rd29, %p3;
	shr.u64 	%rd34, %rd46, %r17;
	shl.b64 	%rd35, %rd34, %r9;
	add.s64 	%rd36, %rd47, %rd33;
	add.s64 	%rd37, %rd36, %rd35;
	cvta.to.global.u64 	%rd38, %rd28;
	shl.b64 	%rd39, %rd37, 2;
	add.s64 	%rd8, %rd38, %rd39;
	ld.global.u32 	%r1, [%rd8];
	setp.eq.s64 	%p4, %rd47, 0;
	mov.b64 	%rd50, 1;
	@%p4 bra 	$L__BB4_16;
	cvt.u64.u32 	%rd9, %r8;
	mov.b32 	%r39, 1;
$L__BB4_6:
	and.b64  	%rd40, %rd47, 1;
	setp.eq.b64 	%p5, %rd40, 1;
	not.pred 	%p6, %p5;
	@%p6 bra 	$L__BB4_11;
	mul.wide.u32 	%rd11, %r39, %r38;
	and.b64  	%rd41, %rd11, -4294967296;
	setp.ne.s64 	%p7, %rd41, 0;
	@%p7 bra 	$L__BB4_9;
	cvt.u32.u64 	%r21, %rd9;
	cvt.u32.u64 	%r22, %rd11;
	rem.u32 	%r23, %r22, %r21;
	cvt.u64.u32 	%rd48, %r23;
	bra.uni 	$L__BB4_10;
$L__BB4_9:
	rem.u64 	%rd48, %rd11, %rd9;
$L__BB4_10:
	cvt.u32.u64 	%r39, %rd48;
$L__BB4_11:
	mul.wide.u32 	%rd15, %r38, %r38;
	and.b64  	%rd42, %rd15, -4294967296;
	setp.ne.s64 	%p8, %rd42, 0;
	@%p8 bra 	$L__BB4_13;
	cvt.u32.u64 	%r24, %rd9;
	cvt.u32.u64 	%r25, %rd15;
	rem.u32 	%r26, %r25, %r24;
	cvt.u64.u32 	%rd49, %r26;
	bra.uni 	$L__BB4_14;
$L__BB4_13:
	rem.u64 	%rd49, %rd15, %rd9;
$L__BB4_14:
	cvt.u32.u64 	%r38, %rd49;
	shr.u64 	%rd19, %rd47, 1;
	setp.gt.u64 	%p9, %rd47, 1;
	mov.u64 	%rd47, %rd19;
	@%p9 bra 	$L__BB4_6;
	cvt.u64.u32 	%rd50, %r39;
$L__BB4_16:
	shl.b64 	%rd43, %rd6, 2;
	add.s64 	%rd22, %rd8, %rd43;
	ld.global.u32 	%rd44, [%rd22];
	mul.lo.s64 	%rd23, %rd50, %rd44;
	cvt.u64.u32 	%rd24, %r8;
	and.b64  	%rd45, %rd23, -4294967296;
	setp.ne.s64 	%p10, %rd45, 0;
	@%p10 bra 	$L__BB4_18;
	cvt.u32.u64 	%r27, %rd24;
	cvt.u32.u64 	%r28, %rd23;
	rem.u32 	%r29, %r28, %r27;
	cvt.u64.u32 	%rd51, %r29;
	bra.uni 	$L__BB4_19;
$L__BB4_18:
	rem.u64 	%rd51, %rd23, %rd24;
$L__BB4_19:
	cvt.u32.u64 	%r30, %rd51;
	add.s32 	%r31, %r1, %r30;
	setp.lt.u32 	%p11, %r31, %r8;
	selp.b32 	%r32, 0, %r8, %p11;
	sub.s32 	%r33, %r31, %r32;
	st.global.u32 	[%rd8], %r33;
	setp.lt.u32 	%p12, %r1, %r30;
	selp.b32 	%r34, %r8, 0, %p12;
	sub.s32 	%r35, %r1, %r30;
	add.s32 	%r36, %r35, %r34;
	st.global.u32 	[%rd22], %r36;
$L__BB4_20:
	ret;

}
	// .globl	_Z25bit_reverse_double_kernelPKjPjim
.visible .entry _Z25bit_reverse_double_kernelPKjPjim(
	.param .u64 .ptr .align 1 _Z25bit_reverse_double_kernelPKjPjim_param_0,
	.param .u64 .ptr .align 1 _Z25bit_reverse_double_kernelPKjPjim_param_1,
	.param .u32 _Z25bit_reverse_double_kernelPKjPjim_param_2,
	.param .u64 _Z25bit_reverse_double_kernelPKjPjim_param_3
)
{
	.reg .pred 	%p<3>;
	.reg .b32 	%r<15>;
	.reg .b64 	%rd<11>;

	ld.param.u64 	%rd1, [_Z25bit_reverse_double_kernelPKjPjim_param_0];
	ld.param.u64 	%rd2, [_Z25bit_reverse_double_kernelPKjPjim_param_1];
	ld.param.u32 	%r3, [_Z25bit_reverse_double_kernelPKjPjim_param_2];
	ld.param.u64 	%rd3, [_Z25bit_reverse_double_kernelPKjPjim_param_3];
	mov.u32 	%r4, %ctaid.x;
	mov.u32 	%r5, %ntid.x;
	mov.u32 	%r6, %tid.x;
	mad.lo.s32 	%r1, %r4, %r5, %r6;
	cvt.u32.u64 	%r2, %rd3;
	shl.b32 	%r7, %r2, 1;
	setp.ge.u32 	%p1, %r1, %r7;
	@%p1 bra 	$L__BB5_2;
	cvta.to.global.u64 	%rd4, %rd1;
	cvta.to.global.u64 	%rd5, %rd2;
	cvt.u64.u32 	%rd6, %r1;
	setp.gt.u64 	%p2, %rd3, %rd6;
	selp.b32 	%r8, 0, %r2, %p2;
	sub.s32 	%r9, %r1, %r8;
	brev.b32 	%r10, %r9;
	sub.s32 	%r11, 32, %r3;
	shr.u32 	%r12, %r10, %r11;
	add.s32 	%r13, %r12, %r8;
	mul.wide.u32 	%rd7, %r13, 4;
	add.s64 	%rd8, %rd4, %rd7;
	ld.global.u32 	%r14, [%rd8];
	mul.wide.u32 	%rd9, %r1, 4;
	add.s64 	%rd10, %rd5, %rd9;
	st.global.u32 	[%rd10], %r14;
$L__BB5_2:
	ret;

}
	// .globl	_Z19scale_double_kernelPjmjj
.visible .entry _Z19scale_double_kernelPjmjj(
	.param .u64 .ptr .align 1 _Z19scale_double_kernelPjmjj_param_0,
	.param .u64 _Z19scale_double_kernelPjmjj_param_1,
	.param .u32 _Z19scale_double_kernelPjmjj_param_2,
	.param .u32 _Z19scale_double_kernelPjmjj_param_3
)
{
	.reg .pred 	%p<3>;
	.reg .b32 	%r<13>;
	.reg .b64 	%rd<12>;

	ld.param.u64 	%rd7, [_Z19scale_double_kernelPjmjj_param_0];
	ld.param.u32 	%r4, [_Z19scale_double_kernelPjmjj_param_1];
	ld.param.u32 	%r2, [_Z19scale_double_kernelPjmjj_param_2];
	ld.param.u32 	%r3, [_Z19scale_double_kernelPjmjj_param_3];
	mov.u32 	%r5, %ctaid.x;
	mov.u32 	%r6, %ntid.x;
	mov.u32 	%r7, %tid.x;
	mad.lo.s32 	%r1, %r5, %r6, %r7;
	shl.b32 	%r8, %r4, 1;
	setp.ge.u32 	%p1, %r1, %r8;
	@%p1 bra 	$L__BB6_5;
	cvta.to.global.u64 	%rd8, %rd7;
	mul.wide.u32 	%rd9, %r1, 4;
	add.s64 	%rd1, %rd8, %rd9;
	ld.global.u32 	%r9, [%rd1];
	mul.wide.u32 	%rd2, %r9, %r2;
	cvt.u64.u32 	%rd3, %r3;
	and.b64  	%rd10, %rd2, -4294967296;
	setp.ne.s64 	%p2, %rd10, 0;
	@%p2 bra 	$L__BB6_3;
	cvt.u32.u64 	%r10, %rd3;
	cvt.u32.u64 	%r11, %rd2;
	rem.u32 	%r12, %r11, %r10;
	cvt.u64.u32 	%rd11, %r12;
	bra.uni 	$L__BB6_4;
$L__BB6_3:
	rem.u64 	%rd11, %rd2, %rd3;
$L__BB6_4:
	st.global.u32 	[%rd1], %rd11;
$L__BB6_5:
	ret;

}


// ===== COMPILED SASS (sm_100) =====

	.target	sm_100

	.elftype	@"ET_EXEC"


//--------------------- .note.nv.tkinfo           --------------------------
	.section	.note.nv.tkinfo,"",@"SHT_NOTE"
	.sectionflags	@"SHF_NOTE_NV_TKINFO"
	.tkinfo
        /*0018*/ 	.word	0x00000002
        /*0030*/ 	.string	""
        /*0030*/ 	.string	"ptxas"
        /*0030*/ 	.string	"Cuda compilation tools, release 13.0, V13.0.88"
        /*0030*/ 	.string	"Build cuda_13.0.r13.0/compiler.36424714_0"
        /*0030*/ 	.string	"-arch sm_100 -m 64 "



//--------------------- .note.nv.cuinfo           --------------------------
	.section	.note.nv.cuinfo,"",@"SHT_NOTE"
	.sectionflags	@"SHF_NOTE_NV_CUINFO"
        /*0018*/ 	.short	0x0002
        /*001a*/ 	.short	0x0064
        /*001c*/ 	.short	0x0082
	.zero		2


//--------------------- .nv.info                  --------------------------
	.section	.nv.info,"",@"SHT_CUDA_INFO"
	.align	4


	//----- nvinfo : EIATTR_REGCOUNT
	.align		4
        /*0000*/ 	.byte	0x04, 0x2f
        /*0002*/ 	.short	(.L_1 - .L_0)
	.align		4
.L_0:
        /*0004*/ 	.word	index@(_Z22bit_reverse_kernel_intPKjPji)
        /*0008*/ 	.word	0x0000000a


	//----- nvinfo : EIATTR_FRAME_SIZE
	.align		4
.L_1:
        /*000c*/ 	.byte	0x04, 0x11
        /*000e*/ 	.short	(.L_3 - .L_2)
	.align		4
.L_2:
        /*0010*/ 	.word	index@(_Z22bit_reverse_kernel_intPKjPji)
        /*0014*/ 	.word	0x00000000


	//----- nvinfo : EIATTR_REGCOUNT
	.align		4
.L_3:
        /*0018*/ 	.byte	0x04, 0x2f
        /*001a*/ 	.short	(.L_5 - .L_4)
	.align		4
.L_4:
        /*001c*/ 	.word	index@(_Z16ntt_stage_kernelPjmjjj)
        /*0020*/ 	.word	0x00000018


	//----- nvinfo : EIATTR_FRAME_SIZE
	.align		4
.L_5:
        /*0024*/ 	.byte	0x04, 0x11
        /*0026*/ 	.short	(.L_7 - .L_6)
	.align		4
.L_6:
        /*0028*/ 	.word	index@($__internal_4_$__cuda_sm20_rem_u64)
        /*002c*/ 	.word	0x00000000


	//----- nvinfo : EIATTR_FRAME_SIZE
	.align		4
.L_7:
        /*0030*/ 	.byte	0x04, 0x11
        /*0032*/ 	.short	(.L_9 - .L_8)
	.align		4
.L_8:
        /*0034*/ 	.word	index@(_Z16ntt_stage_kernelPjmjjj)
        /*0038*/ 	.word	0x00000000


	//----- nvinfo : EIATTR_REGCOUNT
	.align		4
.L_9:
        /*003c*/ 	.byte	0x04, 0x2f
        /*003e*/ 	.short	(.L_11 - .L_10)
	.align		4
.L_10:
        /*0040*/ 	.word	index@(_Z16scale_kernel_intPjmjj)
        /*0044*/ 	.word	0x00000012


	//----- nvinfo : EIATTR_FRAME_SIZE
	.align		4
.L_11:
        /*0048*/ 	.byte	0x04, 0x11
        /*004a*/ 	.short	(.L_13 - .L_12)
	.align		4
.L_12:
        /*004c*/ 	.word	index@($__internal_3_$__cuda_sm20_rem_u64)
        /*0050*/ 	.word	0x00000000


	//----- nvinfo : EIATTR_FRAME_SIZE
	.align		4
.L_13:
        /*0054*/ 	.byte	0x04, 0x11
        /*0056*/ 	.short	(.L_15 - .L_14)
	.align		4
.L_14:
        /*0058*/ 	.word	index@(_Z16scale_kernel_intPjmjj)
        /*005c*/ 	.word	0x00000000


	//----- nvinfo : EIATTR_REGCOUNT
	.align		4
.L_15:
        /*0060*/ 	.byte	0x04, 0x2f
        /*0062*/ 	.short	(.L_17 - .L_16)
	.align		4
.L_16:
        /*0064*/ 	.word	index@(_Z24pointwise_mul_kernel_intPKjS0_Pjmj)
        /*0068*/ 	.word	0x00000012


	//----- nvinfo : EIATTR_FRAME_SIZE
	.align		4
.L_17:
        /*006c*/ 	.byte	0x04, 0x11
        /*006e*/ 	.short	(.L_19 - .L_18)
	.align		4
.L_18:
        /*0070*/ 	.word	index@($__internal_2_$__cuda_sm20_rem_u64)
        /*0074*/ 	.word	0x00000000


	//----- nvinfo : EIATTR_FRAME_SIZE
	.align		4
.L_19:
        /*0078*/ 	.byte	0x04, 0x11
        /*007a*/ 	.short	(.L_21 - .L_20)
	.align		4
.L_20:
        /*007c*/ 	.word	index@(_Z24pointwise_mul_kernel_intPKjS0_Pjmj)
        /*0080*/ 	.word	0x00000000


	//----- nvinfo : EIATTR_REGCOUNT
	.align		4
.L_21:
        /*0084*/ 	.byte	0x04, 0x2f
        /*0086*/ 	.short	(.L_23 - .L_22)
	.align		4
.L_22:
        /*0088*/ 	.word	index@(_Z23ntt_double_stage_kernelPjmjjj)
        /*008c*/ 	.word	0x0000001a


	//----- nvinfo : EIATTR_FRAME_SIZE
	.align		4
.L_23:
        /*0090*/ 	.byte	0x04, 0x11
        /*0092*/ 	.short	(.L_25 - .L_24)
	.align		4
.L_24:
        /*0094*/ 	.word	index@($__internal_1_$__cuda_sm20_rem_u64)
        /*0098*/ 	.word	0x00000000


	//----- nvinfo : EIATTR_FRAME_SIZE
	.align		4
.L_25:
        /*009c*/ 	.byte	0x04, 0x11
        /*009e*/ 	.short	(.L_27 - .L_26)
	.align		4
.L_26:
        /*00a0*/ 	.word	index@(_Z23ntt_double_stage_kernelPjmjjj)
        /*00a4*/ 	.word	0x00000000


	//----- nvinfo : EIATTR_REGCOUNT
	.align		4
.L_27:
        /*00a8*/ 	.byte	0x04, 0x2f
        /*00aa*/ 	.short	(.L_29 - .L_28)
	.align		4
.L_28:
        /*00ac*/ 	.word	index@(_Z25bit_reverse_double_kernelPKjPjim)
        /*00b0*/ 	.word	0x0000000a


	//----- nvinfo : EIATTR_FRAME_SIZE
	.align		4
.L_29:
        /*00b4*/ 	.byte	0x04, 0x11
        /*00b6*/ 	.short	(.L_31 - .L_30)
	.align		4
.L_30:
        /*00b8*/ 	.word	index@(_Z25bit_reverse_double_kernelPKjPjim)
        /*00bc*/ 	.word	0x00000000


	//----- nvinfo : EIATTR_REGCOUNT
	.align		4
.L_31:
        /*00c0*/ 	.byte	0x04, 0x2f
        /*00c2*/ 	.short	(.L_33 - .L_32)
	.align		4
.L_32:
        /*00c4*/ 	.word	index@(_Z19scale_double_kernelPjmjj)
        /*00c8*/ 	.word	0x00000012


	//----- nvinfo : EIATTR_FRAME_SIZE
	.align		4
.L_33:
        /*00cc*/ 	.byte	0x04, 0x11
        /*00ce*/ 	.short	(.L_35 - .L_34)
	.align		4
.L_34:
        /*00d0*/ 	.word	index@($__internal_0_$__cuda_sm20_rem_u64)
        /*00d4*/ 	.word	0x00000000


	//----- nvinfo : EIATTR_FRAME_SIZE
	.align		4
.L_35:
        /*00d8*/ 	.byte	0x04, 0x11
        /*00da*/ 	.short	(.L_37 - .L_36)
	.align		4
.L_36:
        /*00dc*/ 	.word	index@(_Z19scale_double_kernelPjmjj)
        /*00e0*/ 	.word	0x00000000


	//----- nvinfo : EIATTR_MIN_STACK_SIZE
	.align		4
.L_37:
        /*00e4*/ 	.byte	0x04, 0x12
        /*00e6*/ 	.short	(.L_39 - .L_38)
	.align		4
.L_38:
        /*00e8*/ 	.word	index@(_Z19scale_double_kernelPjmjj)
        /*00ec*/ 	.word	0x00000000


	//----- nvinfo : EIATTR_MIN_STACK_SIZE
	.align		4
.L_39:
        /*00f0*/ 	.byte	0x04, 0x12
        /*00f2*/ 	.short	(.L_41 - .L_40)
	.align		4
.L_40:
        /*00f4*/ 	.word	index@(_Z25bit_reverse_double_kernelPKjPjim)
        /*00f8*/ 	.word	0x00000000


	//----- nvinfo : EIATTR_MIN_STACK_SIZE
	.align		4
.L_41:
        /*00fc*/ 	.byte	0x04, 0x12
        /*00fe*/ 	.short	(.L_43 - .L_42)
	.align		4
.L_42:
        /*0100*/ 	.word	index@(_Z23ntt_double_stage_kernelPjmjjj)
        /*0104*/ 	.word	0x00000000


	//----- nvinfo : EIATTR_MIN_STACK_SIZE
	.align		4
.L_43:
        /*0108*/ 	.byte	0x04, 0x12
        /*010a*/ 	.short	(.L_45 - .L_44)
	.align		4
.L_44:
        /*010c*/ 	.word	index@(_Z24pointwise_mul_kernel_intPKjS0_Pjmj)
        /*0110*/ 	.word	0x00000000


	//----- nvinfo : EIATTR_MIN_STACK_SIZE
	.align		4
.L_45:
        /*0114*/ 	.byte	0x04, 0x12
        /*0116*/ 	.short	(.L_47 - .L_46)
	.align		4
.L_46:
        /*0118*/ 	.word	index@(_Z16scale_kernel_intPjmjj)
        /*011c*/ 	.word	0x00000000


	//----- nvinfo : EIATTR_MIN_STACK_SIZE
	.align		4
.L_47:
        /*0120*/ 	.byte	0x04, 0x12
        /*0122*/ 	.short	(.L_49 - .L_48)
	.align		4
.L_48:
        /*0124*/ 	.word	index@(_Z16ntt_stage_kernelPjmjjj)
        /*0128*/ 	.word	0x00000000


	//----- nvinfo : EIATTR_MIN_STACK_SIZE
	.align		4
.L_49:
        /*012c*/ 	.byte	0x04, 0x12
        /*012e*/ 	.short	(.L_51 - .L_50)
	.align		4
.L_50:
        /*0130*/ 	.word	index@(_Z22bit_reverse_kernel_intPKjPji)
        /*0134*/ 	.word	0x00000000
.L_51:


//--------------------- .nv.compat                --------------------------
	.section	.nv.compat,"",@"SHT_CUDA_COMPAT_INFO"
	.align	4
        /*0000*/ 	.byte	0x02, 0x09, 0x00, 0x00, 0x02, 0x02, 0x01, 0x00, 0x02, 0x05, 0x05, 0x00, 0x03, 0x07, 0x01, 0x01
        /*0010*/ 	.byte	0x02, 0x03, 0x00, 0x00, 0x02, 0x06, 0x01, 0x00, 0x04, 0x0b, 0x08, 0x00, 0x09, 0x00, 0x00, 0x00
        /*0020*/ 	.byte	0x00, 0x00, 0x00, 0x00


//--------------------- .nv.info._Z19scale_double_kernelPjmjj --------------------------
	.section	.nv.info._Z19scale_double_kernelPjmjj,"",@"SHT_CUDA_INFO"
	.sectionflags	@""
	.align	4


	//----- nvinfo : EIATTR_CUDA_API_VERSION
	.align		4
        /*0000*/ 	.byte	0x04, 0x37
        /*0002*/ 	.short	(.L_53 - .L_52)
.L_52:
        /*0004*/ 	.word	0x00000082


	//----- nvinfo : EIATTR_KPARAM_INFO
	.align		4
.L_53:
        /*0008*/ 	.byte	0x04, 0x17
        /*000a*/ 	.short	(.L_55 - .L_54)
.L_54:
        /*000c*/ 	.word	0x00000000
        /*0010*/ 	.short	0x0003
        /*0012*/ 	.short	0x0014
        /*0014*/ 	.byte	0x00, 0xf0, 0x11, 0x00


	//----- nvinfo : EIATTR_KPARAM_INFO
	.align		4
.L_55:
        /*0018*/ 	.byte	0x04, 0x17
        /*001a*/ 	.short	(.L_57 - .L_56)
.L_56:
        /*001c*/ 	.word	0x00000000
        /*0020*/ 	.short	0x0002
        /*0022*/ 	.short	0x0010
        /*0024*/ 	.byte	0x00, 0xf0, 0x11, 0x00


	//----- nvinfo : EIATTR_KPARAM_INFO
	.align		4
.L_57:
        /*0028*/ 	.byte	0x04, 0x17
        /*002a*/ 	.short	(.L_59 - .L_58)
.L_58:
        /*002c*/ 	.word	0x00000000
        /*0030*/ 	.short	0x0001
        /*0032*/ 	.short	0x0008
        /*0034*/ 	.byte	0x00, 0xf0, 0x21, 0x00


	//----- nvinfo : EIATTR_KPARAM_INFO
	.align		4
.L_59:
        /*0038*/ 	.byte	0x04, 0x17
        /*003a*/ 	.short	(.L_61 - .L_60)
.L_60:
        /*003c*/ 	.word	0x00000000
        /*0040*/ 	.short	0x0000
        /*0042*/ 	.short	0x0000
        /*0044*/ 	.byte	0x00, 0xf5, 0x21, 0x00


	//----- nvinfo : EIATTR_SPARSE_MMA_MASK
	.align		4
.L_61:
        /*0048*/ 	.byte	0x03, 0x50
        /*004a*/ 	.short	0x0000


	//----- nvinfo : EIATTR_MAXREG_COUNT
	.align		4
        /*004c*/ 	.byte	0x03, 0x1b
        /*004e*/ 	.short	0x00ff


	//----- nvinfo : EIATTR_MERCURY_ISA_VERSION
	.align		4
        /*0050*/ 	.byte	0x03, 0x5f
        /*0052*/ 	.short	0x0101


	//----- nvinfo : EIATTR_VRC_CTA_INIT_COUNT
	.align		4
        /*0054*/ 	.byte	0x02, 0x4a
	.zero		1
	.zero		1


	//----- nvinfo : EIATTR_EXIT_INSTR_OFFSETS
	.align		4
        /*0058*/ 	.byte	0x04, 0x1c
        /*005a*/ 	.short	(.L_63 - .L_62)


	//   ....[0]....
.L_62:
        /*005c*/ 	.word	0x00000080


	//   ....[1]....
        /*0060*/ 	.word	0x000002a0


	//----- nvinfo : EIATTR_CRS_STACK_SIZE
	.align		4
.L_63:
        /*0064*/ 	.byte	0x04, 0x1e
        /*0066*/ 	.short	(.L_65 - .L_64)
.L_64:
        /*0068*/ 	.word	0x00000000


	//----- nvinfo : EIATTR_CBANK_PARAM_SIZE
	.align		4
.L_65:
        /*006c*/ 	.byte	0x03, 0x19
        /*006e*/ 	.short	0x0018


	//----- nvinfo : EIATTR_PARAM_CBANK
	.align		4
        /*0070*/ 	.byte	0x04, 0x0a
        /*0072*/ 	.short	(.L_67 - .L_66)
	.align		4
.L_66:
        /*0074*/ 	.word	index@(.nv.constant0._Z19scale_double_kernelPjmjj)
        /*0078*/ 	.short	0x0380
        /*007a*/ 	.short	0x0018


	//----- nvinfo : EIATTR_SW_WAR
	.align		4
.L_67:
        /*007c*/ 	.byte	0x04, 0x36
        /*007e*/ 	.short	(.L_69 - .L_68)
.L_68:
        /*0080*/ 	.word	0x00000008
.L_69:


//--------------------- .nv.info._Z25bit_reverse_double_kernelPKjPjim --------------------------
	.section	.nv.info._Z25bit_reverse_double_kernelPKjPjim,"",@"SHT_CUDA_INFO"
	.sectionflags	@""
	.align	4


	//----- nvinfo : EIATTR_CUDA_API_VERSION
	.align		4
        /*0000*/ 	.byte	0x04, 0x37
        /*0002*/ 	.short	(.L_71 - .L_70)
.L_70:
        /*0004*/ 	.word	0x00000082


	//----- nvinfo : EIATTR_KPARAM_INFO
	.align		4
.L_71:
        /*0008*/ 	.byte	0x04, 0x17
        /*000a*/ 	.short	(.L_73 - .L_72)
.L_72:
        /*000c*/ 	.word	0x00000000
        /*0010*/ 	.short	0x0003
        /*0012*/ 	.short	0x0018
        /*0014*/ 	.byte	0x00, 0xf0, 0x21, 0x00


	//----- nvinfo : EIATTR_KPARAM_INFO
	.align		4
.L_73:
        /*0018*/ 	.byte	0x04, 0x17
        /*001a*/ 	.short	(.L_75 - .L_74)
.L_74:
        /*001c*/ 	.word	0x00000000
        /*0020*/ 	.short	0x0002
        /*0022*/ 	.short	0x0010
        /*0024*/ 	.byte	0x00, 0xf0, 0x11, 0x00


	//----- nvinfo : EIATTR_KPARAM_INFO
	.align		4
.L_75:
        /*0028*/ 	.byte	0x04, 0x17
        /*002a*/ 	.short	(.L_77 - .L_76)
.L_76:
        /*002c*/ 	.word	0x00000000
        /*0030*/ 	.short	0x0001
        /*0032*/ 	.short	0x0008
        /*0034*/ 	.byte	0x00, 0xf5, 0x21, 0x00


	//----- nvinfo : EIATTR_KPARAM_INFO
	.align		4
.L_77:
        /*0038*/ 	.byte	0x04, 0x17
        /*003a*/ 	.short	(.L_79 - .L_78)
.L_78:
        /*003c*/ 	.word	0x00000000
        /*0040*/ 	.short	0x0000
        /*0042*/ 	.short	0x0000
        /*0044*/ 	.byte	0x00, 0xf5, 0x21, 0x00


	//----- nvinfo : EIATTR_SPARSE_MMA_MASK
	.align		4
.L_79:
        /*0048*/ 	.byte	0x03, 0x50
        /*004a*/ 	.short	0x0000


	//----- nvinfo : EIATTR_MAXREG_COUNT
	.align		4
        /*004c*/ 	.byte	0x03, 0x1b
        /*004e*/ 	.short	0x00ff


	//----- nvinfo : EIATTR_MERCURY_ISA_VERSION
	.align		4
        /*0050*/ 	.byte	0x03, 0x5f
        /*0052*/ 	.short	0x0101


	//----- nvinfo : EIATTR_VRC_CTA_INIT_COUNT
	.align		4
        /*0054*/ 	.byte	0x02, 0x4a
	.zero		1
	.zero		1


	//----- nvinfo : EIATTR_EXIT_INSTR_OFFSETS
	.align		4
        /*0058*/ 	.byte	0x04, 0x1c
        /*005a*/ 	.short	(.L_81 - .L_80)


	//   ....[0]....
.L_80:
        /*005c*/ 	.word	0x00000080


	//   ....[1]....
        /*0060*/ 	.word	0x000001a0


	//----- nvinfo : EIATTR_CBANK_PARAM_SIZE
	.align		4
.L_81:
        /*0064*/ 	.byte	0x03, 0x19
        /*0066*/ 	.short	0x0020


	//----- nvinfo : EIATTR_PARAM_CBANK
	.align		4
        /*0068*/ 	.byte	0x04, 0x0a
        /*006a*/ 	.short	(.L_83 - .L_82)
	.align		4
.L_82:
        /*006c*/ 	.word	index@(.nv.constant0._Z25bit_reverse_double_kernelPKjPjim)
        /*0070*/ 	.short	0x0380
        /*0072*/ 	.short	0x0020


	//----- nvinfo : EIATTR_SW_WAR
	.align		4
.L_83:
        /*0074*/ 	.byte	0x04, 0x36
        /*0076*/ 	.short	(.L_85 - .L_84)
.L_84:
        /*0078*/ 	.word	0x00000008
.L_85:


//--------------------- .nv.info._Z23ntt_double_stage_kernelPjmjjj --------------------------
	.section	.nv.info._Z23ntt_double_stage_kernelPjmjjj,"",@"SHT_CUDA_INFO"
	.sectionflags	@""
	.align	4


	//----- nvinfo : EIATTR_CUDA_API_VERSION
	.align		4
        /*0000*/ 	.byte	0x04, 0x37
        /*0002*/ 	.short	(.L_87 - .L_86)
.L_86:
        /*0004*/ 	.word	0x00000082


	//----- nvinfo : EIATTR_KPARAM_INFO
	.align		4
.L_87:
        /*0008*/ 	.byte	0x04, 0x17
        /*000a*/ 	.short	(.L_89 - .L_88)
.L_88:
        /*000c*/ 	.word	0x00000000
        /*0010*/ 	.short	0x0004
        /*0012*/ 	.short	0x0018
        /*0014*/ 	.byte	0x00, 0xf0, 0x11, 0x00


	//----- nvinfo : EIATTR_KPARAM_INFO
	.align		4
.L_89:
        /*0018*/ 	.byte	0x04, 0x17
        /*001a*/ 	.short	(.L_91 - .L_90)
.L_90:
        /*001c*/ 	.word	0x00000000
        /*0020*/ 	.short	0x0003
        /*0022*/ 	.short	0x0014
        /*0024*/ 	.byte	0x00, 0xf0, 0x11, 0x00


	//----- nvinfo : EIATTR_KPARAM_INFO
	.align		4
.L_91:
        /*0028*/ 	.byte	0x04, 0x17
        /*002a*/ 	.short	(.L_93 - .L_92)
.L_92:
        /*002c*/ 	.word	0x00000000
        /*0030*/ 	.short	0x0002
        /*0032*/ 	.short	0x0010
        /*0034*/ 	.byte	0x00, 0xf0, 0x11, 0x00


	//----- nvinfo : EIATTR_KPARAM_INFO
	.align		4
.L_93:
        /*0038*/ 	.byte	0x04, 0x17
        /*003a*/ 	.short	(.L_95 - .L_94)
.L_94:
        /*003c*/ 	.word	0x00000000
        /*0040*/ 	.short	0x0001
        /*0042*/ 	.short	0x0008
        /*0044*/ 	.byte	0x00, 0xf0, 0x21, 0x00


	//----- nvinfo : EIATTR_KPARAM_INFO
	.align		4
.L_95:
        /*0048*/ 	.byte	0x04, 0x17
        /*004a*/ 	.short	(.L_97 - .L_96)
.L_96:
        /*004c*/ 	.word	0x00000000
        /*0050*/ 	.short	0x0000
        /*0052*/ 	.short	0x0000
        /*0054*/ 	.byte	0x00, 0xf5, 0x21, 0x00


	//----- nvinfo : EIATTR_SPARSE_MMA_MASK
	.align		4
.L_97:
        /*0058*/ 	.byte	0x03, 0x50
        /*005a*/ 	.short	0x0000


	//----- nvinfo : EIATTR_MAXREG_COUNT
	.align		4
        /*005c*/ 	.byte	0x03, 0x1b
        /*005e*/ 	.short	0x00ff


	//----- nvinfo : EIATTR_MERCURY_ISA_VERSION
	.align		4
        /*0060*/ 	.byte	0x03, 0x5f
        /*0062*/ 	.short	0x0101


	//----- nvinfo : EIATTR_VRC_CTA_INIT_COUNT
	.align		4
        /*0064*/ 	.byte	0x02, 0x4a
	.zero		1
	.zero		1


	//----- nvinfo : EIATTR_EXIT_INSTR_OFFSETS
	.align		4
        /*0068*/ 	.byte	0x04, 0x1c
        /*006a*/ 	.short	(.L_99 - .L_98)


	//   ....[0]....
.L_98:
        /*006c*/ 	.word	0x00000080


	//   ....[1]....
        /*0070*/ 	.word	0x00000c60


	//----- nvinfo : EIATTR_CRS_STACK_SIZE
	.align		4
.L_99:
        /*0074*/ 	.byte	0x04, 0x1e
        /*0076*/ 	.short	(.L_101 - .L_100)
.L_100:
        /*0078*/ 	.word	0x00000000


	//----- nvinfo : EIATTR_CBANK_PARAM_SIZE
	.align		4
.L_101:
        /*007c*/ 	.byte	0x03, 0x19
        /*007e*/ 	.short	0x001c


	//----- nvinfo : EIATTR_PARAM_CBANK
	.align		4
        /*0080*/ 	.byte	0x04, 0x0a
        /*0082*/ 	.short	(.L_103 - .L_102)
	.align		4
.L_102:
        /*0084*/ 	.word	index@(.nv.constant0._Z23ntt_double_stage_kernelPjmjjj)
        /*0088*/ 	.short	0x0380
        /*008a*/ 	.short	0x001c


	//----- nvinfo : EIATTR_SW_WAR
	.align		4
.L_103:
        /*008c*/ 	.byte	0x04, 0x36
        /*008e*/ 	.short	(.L_105 - .L_104)
.L_104:
        /*0090*/ 	.word	0x00000008
.L_105:


//--------------------- .nv.info._Z24pointwise_mul_kernel_intPKjS0_Pjmj --------------------------
	.section	.nv.info._Z24pointwise_mul_kernel_intPKjS0_Pjmj,"",@"SHT_CUDA_INFO"
	.sectionflags	@""
	.align	4


	//----- nvinfo : EIATTR_CUDA_API_VERSION
	.align		4
        /*0000*/ 	.byte	0x04, 0x37
        /*0002*/ 	.short	(.L_107 - .L_106)
.L_106:
        /*0004*/ 	.word	0x00000082


	//----- nvinfo : EIATTR_KPARAM_INFO
	.align		4
.L_107:
        /*0008*/ 	.byte	0x04, 0x17
        /*000a*/ 	.short	(.L_109 - .L_108)
.L_108:
        /*000c*/ 	.word	0x00000000
        /*0010*/ 	.short	0x0004
        /*0012*/ 	.short	0x0020
        /*0014*/ 	.byte	0x00, 0xf0, 0x11, 0x00


	//----- nvinfo : EIATTR_KPARAM_INFO
	.align		4
.L_109:
        /*0018*/ 	.byte	0x04, 0x17
        /*001a*/ 	.short	(.L_111 - .L_110)
.L_110:
        /*001c*/ 	.word	0x00000000
        /*0020*/ 	.short	0x0003
        /*0022*/ 	.short	0x0018
        /*0024*/ 	.byte	0x00, 0xf0, 0x21, 0x00


	//----- nvinfo : EIATTR_KPARAM_INFO
	.align		4
.L_111:
        /*0028*/ 	.byte	0x04, 0x17
        /*002a*/ 	.short	(.L_113 - .L_112)
.L_112:
        /*002c*/ 	.word	0x00000000
        /*0030*/ 	.short	0x0002
        /*0032*/ 	.short	0x0010
        /*0034*/ 	.byte	0x00, 0xf5, 0x21, 0x00


	//----- nvinfo : EIATTR_KPARAM_INFO
	.align		4
.L_113:
        /*0038*/ 	.byte	0x04, 0x17
        /*003a*/ 	.short	(.L_115 - .L_114)
.L_114:
        /*003c*/ 	.word	0x00000000
        /*0040*/ 	.short	0x0001
        /*0042*/ 	.short	0x0008
        /*0044*/ 	.byte	0x00, 0xf5, 0x21, 0x00


	//----- nvinfo : EIATTR_KPARAM_INFO
	.align		4
.L_115:
        /*0048*/ 	.byte	0x04, 0x17
        /*004a*/ 	.short	(.L_117 - .L_116)
.L_116:
        /*004c*/ 	.word	0x00000000
        /*0050*/ 	.short	0x0000
        /*0052*/ 	.short	0x0000
        /*0054*/ 	.byte	0x00, 0xf5, 0x21, 0x00


	//----- nvinfo : EIATTR_SPARSE_MMA_MASK
	.align		4
.L_117:
        /*0058*/ 	.byte	0x03, 0x50
        /*005a*/ 	.short	0x0000


	//----- nvinfo : EIATTR_MAXREG_COUNT
	.align		4
        /*005c*/ 	.byte	0x03, 0x1b
        /*005e*/ 	.short	0x00ff


	//----- nvinfo : EIATTR_MERCURY_ISA_VERSION
	.align		4
        /*0060*/ 	.byte	0x03, 0x5f
        /*0062*/ 	.short	0x0101


	//----- nvinfo : EIATTR_VRC_CTA_INIT_COUNT
	.align		4
        /*0064*/ 	.byte	0x02, 0x4a
	.zero		1
	.zero		1


	//----- nvinfo : EIATTR_EXIT_INSTR_OFFSETS
	.align		4
        /*0068*/ 	.byte	0x04, 0x1c
        /*006a*/ 	.short	(.L_119 - .L_118)


	//   ....[0]....
.L_118:
        /*006c*/ 	.word	0x00000080


	//   ....[1]....
        /*0070*/ 	.word	0x00000310


	//----- nvinfo : EIATTR_CRS_STACK_SIZE
	.align		4
.L_119:
        /*0074*/ 	.byte	0x04, 0x1e
        /*0076*/ 	.short	(.L_121 - .L_120)
.L_120:
        /*0078*/ 	.word	0x00000000


	//----- nvinfo : EIATTR_CBANK_PARAM_SIZE
	.align		4
.L_121:
        /*007c*/ 	.byte	0x03, 0x19
        /*007e*/ 	.short	0x0024


	//----- nvinfo : EIATTR_PARAM_CBANK
	.align		4
        /*0080*/ 	.byte	0x04, 0x0a
        /*0082*/ 	.short	(.L_123 - .L_122)
	.align		4
.L_122:
        /*0084*/ 	.word	index@(.nv.constant0._Z24pointwise_mul_kernel_intPKjS0_Pjmj)
        /*0088*/ 	.short	0x0380
        /*008a*/ 	.short	0x0024


	//----- nvinfo : EIATTR_SW_WAR
	.align		4
.L_123:
        /*008c*/ 	.byte	0x04, 0x36
        /*008e*/ 	.short	(.L_125 - .L_124)
.L_124:
        /*0090*/ 	.word	0x00000008
.L_125:


//--------------------- .nv.info._Z16scale_kernel_intPjmjj --------------------------
	.section	.nv.info._Z16scale_kernel_intPjmjj,"",@"SHT_CUDA_INFO"
	.sectionflags	@""
	.align	4


	//----- nvinfo : EIATTR_CUDA_API_VERSION
	.align		4
        /*0000*/ 	.byte	0x04, 0x37
        /*0002*/ 	.short	(.L_127 - .L_126)
.L_126:
        /*0004*/ 	.word	0x00000082


	//----- nvinfo : EIATTR_KPARAM_INFO
	.align		4
.L_127:
        /*0008*/ 	.byte	0x04, 0x17
        /*000a*/ 	.short	(.L_129 - .L_128)
.L_128:
        /*000c*/ 	.word	0x00000000
        /*0010*/ 	.short	0x0003
        /*0012*/ 	.short	0x0014
        /*0014*/ 	.byte	0x00, 0xf0, 0x11, 0x00


	//----- nvinfo : EIATTR_KPARAM_INFO
	.align		4
.L_129:
        /*0018*/ 	.byte	0x04, 0x17
        /*001a*/ 	.short	(.L_131 - .L_130)
.L_130:
        /*001c*/ 	.word	0x00000000
        /*0020*/ 	.short	0x0002
        /*0022*/ 	.short	0x0010
        /*0024*/ 	.byte	0x00, 0xf0, 0x11, 0x00


	//----- nvinfo : EIATTR_KPARAM_INFO
	.align		4
.L_131:
        /*0028*/ 	.byte	0x04, 0x17
        /*002a*/ 	.short	(.L_133 - .L_132)
.L_132:
        /*002c*/ 	.word	0x00000000
        /*0030*/ 	.short	0x0001
        /*0032*/ 	.short	0x0008
        /*0034*/ 	.byte	0x00, 0xf0, 0x21, 0x00


	//----- nvinfo : EIATTR_KPARAM_INFO
	.align		4
.L_133:
        /*0038*/ 	.byte	0x04, 0x17
        /*003a*/ 	.short	(.L_135 - .L_134)
.L_134:
        /*003c*/ 	.word	0x00000000
        /*0040*/ 	.short	0x0000
        /*0042*/ 	.short	0x0000
        /*0044*/ 	.byte	0x00, 0xf5, 0x21, 0x00


	//----- nvinfo : EIATTR_SPARSE_MMA_MASK
	.align		4
.L_135:
        /*0048*/ 	.byte	0x03, 0x50
        /*004a*/ 	.short	0x0000


	//----- nvinfo : EIATTR_MAXREG_COUNT
	.align		4
        /*004c*/ 	.byte	0x03, 0x1b
        /*004e*/ 	.short	0x00ff


	//----- nvinfo : EIATTR_MERCURY_ISA_VERSION
	.align		4
        /*0050*/ 	.byte	0x03, 0x5f
        /*0052*/ 	.short	0x0101


	//----- nvinfo : EIATTR_VRC_CTA_INIT_COUNT
	.align		4
        /*0054*/ 	.byte	0x02, 0x4a
	.zero		1
	.zero		1


	//----- nvinfo : EIATTR_EXIT_INSTR_OFFSETS
	.align		4
        /*0058*/ 	.byte	0x04, 0x1c
        /*005a*/ 	.short	(.L_137 - .L_136)


	//   ....[0]....
.L_136:
        /*005c*/ 	.word	0x00000080


	//   ....[1]....
        /*0060*/ 	.word	0x000002b0


	//----- nvinfo : EIATTR_CRS_STACK_SIZE
	.align		4
.L_137:
        /*0064*/ 	.byte	0x04, 0x1e
        /*0066*/ 	.short	(.L_139 - .L_138)
.L_138:
        /*0068*/ 	.word	0x00000000


	//----- nvinfo : EIATTR_CBANK_PARAM_SIZE
	.align		4
.L_139:
        /*006c*/ 	.byte	0x03, 0x19
        /*006e*/ 	.short	0x0018


	//----- nvinfo : EIATTR_PARAM_CBANK
	.align		4
        /*0070*/ 	.byte	0x04, 0x0a
        /*0072*/ 	.short	(.L_141 - .L_140)
	.align		4
.L_140:
        /*0074*/ 	.word	index@(.nv.constant0._Z16scale_kernel_intPjmjj)
        /*0078*/ 	.short	0x0380
        /*007a*/ 	.short	0x0018


	//----- nvinfo : EIATTR_SW_WAR
	.align		4
.L_141:
        /*007c*/ 	.byte	0x04, 0x36
        /*007e*/ 	.short	(.L_143 - .L_142)
.L_142:
        /*0080*/ 	.word	0x00000008
.L_143:


//--------------------- .nv.info._Z16ntt_stage_kernelPjmjjj --------------------------
	.section	.nv.info._Z16ntt_stage_kernelPjmjjj,"",@"SHT_CUDA_INFO"
	.sectionflags	@""
	.align	4


	//----- nvinfo : EIATTR_CUDA_API_VERSION
	.align		4
        /*0000*/ 	.byte	0x04, 0x37
        /*0002*/ 	.short	(.L_145 - .L_144)
.L_144:
        /*0004*/ 	.word	0x00000082


	//----- nvinfo : EIATTR_KPARAM_INFO
	.align		4
.L_145:
        /*0008*/ 	.byte	0x04, 0x17
        /*000a*/ 	.short	(.L_147 - .L_146)
.L_146:
        /*000c*/ 	.word	0x00000000
        /*0010*/ 	.short	0x0004
        /*0012*/ 	.short	0x0018
        /*0014*/ 	.byte	0x00, 0xf0, 0x11, 0x00


	//----- nvinfo : EIATTR_KPARAM_INFO
	.align		4
.L_147:
        /*0018*/ 	.byte	0x04, 0x17
        /*001a*/ 	.short	(.L_149 - .L_148)
.L_148:
        /*001c*/ 	.word	0x00000000
        /*0020*/ 	.short	0x0003
        /*0022*/ 	.short	0x0014
        /*0024*/ 	.byte	0x00, 0xf0, 0x11, 0x00


	//----- nvinfo : EIATTR_KPARAM_INFO
	.align		4
.L_149:
        /*0028*/ 	.byte	0x04, 0x17
        /*002a*/ 	.short	(.L_151 - .L_150)
.L_150:
        /*002c*/ 	.word	0x00000000
        /*0030*/ 	.short	0x0002
        /*0032*/ 	.short	0x0010
        /*0034*/ 	.byte	0x00, 0xf0, 0x11, 0x00


	//----- nvinfo : EIATTR_KPARAM_INFO
	.align		4
.L_151:
        /*0038*/ 	.byte	0x04, 0x17
        /*003a*/ 	.short	(.L_153 - .L_152)
.L_152:
        /*003c*/ 	.word	0x00000000
        /*0040*/ 	.short	0x0001
        /*0042*/ 	.short	0x0008
        /*0044*/ 	.byte	0x00, 0xf0, 0x21, 0x00


	//----- nvinfo : EIATTR_KPARAM_INFO
	.align		4
.L_153:
        /*0048*/ 	.byte	0x04, 0x17
        /*004a*/ 	.short	(.L_155 - .L_154)
.L_154:
        /*004c*/ 	.word	0x00000000
        /*0050*/ 	.short	0x0000
        /*0052*/ 	.short	0x0000
        /*0054*/ 	.byte	0x00, 0xf5, 0x21, 0x00


	//----- nvinfo : EIATTR_SPARSE_MMA_MASK
	.align		4
.L_155:
        /*0058*/ 	.byte	0x03, 0x50
        /*005a*/ 	.short	0x0000


	//----- nvinfo : EIATTR_MAXREG_COUNT
	.align		4
        /*005c*/ 	.byte	0x03, 0x1b
        /*005e*/ 	.short	0x00ff


	//----- nvinfo : EIATTR_MERCURY_ISA_VERSION
	.align		4
        /*0060*/ 	.byte	0x03, 0x5f
        /*0062*/ 	.short	0x0101


	//----- nvinfo : EIATTR_VRC_CTA_INIT_COUNT
	.align		4
        /*0064*/ 	.byte	0x02, 0x4a
	.zero		1
	.zero		1


	//----- nvinfo : EIATTR_EXIT_INSTR_OFFSETS
	.align		4
        /*0068*/ 	.byte	0x04, 0x1c
        /*006a*/ 	.short	(.L_157 - .L_156)


	//   ....[0]....
.L_156:
        /*006c*/ 	.word	0x000000b0


	//   ....[1]....
        /*0070*/ 	.word	0x00000960


	//----- nvinfo : EIATTR_CRS_STACK_SIZE
	.align		4
.L_157:
        /*0074*/ 	.byte	0x04, 0x1e
        /*0076*/ 	.short	(.L_159 - .L_158)
.L_158:
        /*0078*/ 	.word	0x00000000


	//----- nvinfo : EIATTR_CBANK_PARAM_SIZE
	.align		4
.L_159:
        /*007c*/ 	.byte	0x03, 0x19
        /*007e*/ 	.short	0x001c


	//----- nvinfo : EIATTR_PARAM_CBANK
	.align		4
        /*0080*/ 	.byte	0x04, 0x0a
        /*0082*/ 	.short	(.L_161 - .L_160)
	.align		4
.L_160:
        /*0084*/ 	.word	index@(.nv.constant0._Z16ntt_stage_kernelPjmjjj)
        /*0088*/ 	.short	0x0380
        /*008a*/ 	.short	0x001c


	//----- nvinfo : EIATTR_SW_WAR
	.align		4
.L_161:
        /*008c*/ 	.byte	0x04, 0x36
        /*008e*/ 	.short	(.L_163 - .L_162)
.L_162:
        /*0090*/ 	.word	0x00000008
.L_163:


//--------------------- .nv.info._Z22bit_reverse_kernel_intPKjPji --------------------------
	.section	.nv.info._Z22bit_reverse_kernel_intPKjPji,"",@"SHT_CUDA_INFO"
	.sectionflags	@""
	.align	4


	//----- nvinfo : EIATTR_CUDA_API_VERSION
	.align		4
        /*0000*/ 	.byte	0x04, 0x37
        /*0002*/ 	.short	(.L_165 - .L_164)
.L_164:
        /*0004*/ 	.word	0x00000082


	//----- nvinfo : EIATTR_KPARAM_INFO
	.align		4
.L_165:
        /*0008*/ 	.byte	0x04, 0x17
        /*000a*/ 	.short	(.L_167 - .L_166)
.L_166:
        /*000c*/ 	.word	0x00000000
        /*0010*/ 	.short	0x0002
        /*0012*/ 	.short	0x0010
        /*0014*/ 	.byte	0x00, 0xf0, 0x11, 0x00


	//----- nvinfo : EIATTR_KPARAM_INFO
	.align		4
.L_167:
        /*0018*/ 	.byte	0x04, 0x17
        /*001a*/ 	.short	(.L_169 - .L_168)
.L_168:
        /*001c*/ 	.word	0x00000000
        /*0020*/ 	.short	0x0001
        /*0022*/ 	.short	0x0008
        /*0024*/ 	.byte	0x00, 0xf5, 0x21, 0x00


	//----- nvinfo : EIATTR_KPARAM_INFO
	.align		4
.L_169:
        /*0028*/ 	.byte	0x04, 0x17
        /*002a*/ 	.short	(.L_171 - .L_170)
.L_170:
        /*002c*/ 	.word	0x00000000
        /*0030*/ 	.short	0x0000
        /*0032*/ 	.short	0x0000
        /*0034*/ 	.byte	0x00, 0xf5, 0x21, 0x00


	//----- nvinfo : EIATTR_SPARSE_MMA_MASK
	.align		4
.L_171:
        /*0038*/ 	.byte	0x03, 0x50
        /*003a*/ 	.short	0x0000


	//----- nvinfo : EIATTR_MAXREG_COUNT
	.align		4
        /*003c*/ 	.byte	0x03, 0x1b
        /*003e*/ 	.short	0x00ff


	//----- nvinfo : EIATTR_MERCURY_ISA_VERSION
	.align		4
        /*0040*/ 	.byte	0x03, 0x5f
        /*0042*/ 	.short	0x0101


	//----- nvinfo : EIATTR_VRC_CTA_INIT_COUNT
	.align		4
        /*0044*/ 	.byte	0x02, 0x4a
	.zero		1
	.zero		1


	//----- nvinfo : EIATTR_EXIT_INSTR_OFFSETS
	.align		4
        /*0048*/ 	.byte	0x04, 0x1c
        /*004a*/ 	.short	(.L_173 - .L_172)


	//   ....[0]....
.L_172:
        /*004c*/ 	.word	0x00000080


	//   ....[1]....
        /*0050*/ 	.word	0x00000130


	//----- nvinfo : EIATTR_CBANK_PARAM_SIZE
	.align		4
.L_173:
        /*0054*/ 	.byte	0x03, 0x19
        /*0056*/ 	.short	0x0014


	//----- nvinfo : EIATTR_PARAM_CBANK
	.align		4
        /*0058*/ 	.byte	0x04, 0x0a
        /*005a*/ 	.short	(.L_175 - .L_174)
	.align		4
.L_174:
        /*005c*/ 	.word	index@(.nv.constant0._Z22bit_reverse_kernel_intPKjPji)
        /*0060*/ 	.short	0x0380
        /*0062*/ 	.short	0x0014


	//----- nvinfo : EIATTR_SW_WAR
	.align		4
.L_175:
        /*0064*/ 	.byte	0x04, 0x36
        /*0066*/ 	.short	(.L_177 - .L_176)
.L_176:
        /*0068*/ 	.word	0x00000008
.L_177:


//--------------------- .nv.callgraph             --------------------------
	.section	.nv.callgraph,"",@"SHT_CUDA_CALLGRAPH"
	.align	4
	.sectionentsize	8
	.align		4
        /*0000*/ 	.word	0x00000000
	.align		4
        /*0004*/ 	.word	0xffffffff
	.align		4
        /*0008*/ 	.word	0x00000000
	.align		4
        /*000c*/ 	.word	0xfffffffe
	.align		4
        /*0010*/ 	.word	0x00000000
	.align		4
        /*0014*/ 	.word	0xfffffffd
	.align		4
        /*0018*/ 	.word	0x00000000
	.align		4
        /*001c*/ 	.word	0xfffffffc


//--------------------- .text._Z19scale_double_kernelPjmjj --------------------------
	.section	.text._Z19scale_double_kernelPjmjj,"ax",@progbits
	.align	128
        .global         _Z19scale_double_kernelPjmjj
        .type           _Z19scale_double_kernelPjmjj,@function
        .size           _Z19scale_double_kernelPjmjj,(.L_x_47 - _Z19scale_double_kernelPjmjj)
        .other          _Z19scale_double_kernelPjmjj,@"STO_CUDA_ENTRY STV_DEFAULT"
_Z19scale_double_kernelPjmjj:
.text._Z19scale_double_kernelPjmjj:
[----:B------:R-:W-:Y:S01]  /*0000*/  LDC R1, c[0x0][0x37c] ;  /* 0x0000df00ff017b82 */ /* 0x000fe20000000800 */
[----:B------:R-:W0:Y:S07]  /*0010*/  S2R R0, SR_TID.X ;  /* 0x0000000000007919 */ /* 0x000e2e0000002100 */
[----:B------:R-:W0:Y:S01]  /*0020*/  S2UR UR5, SR_CTAID.X ;  /* 0x00000000000579c3 */ /* 0x000e220000002500 */
[----:B------:R-:W1:Y:S07]  /*0030*/  LDCU UR4, c[0x0][0x388] ;  /* 0x00007100ff0477ac */ /* 0x000e6e0008000800 */
[----:B------:R-:W0:Y:S01]  /*0040*/  LDC R5, c[0x0][0x360] ;  /* 0x0000d800ff057b82 */ /* 0x000e220000000800 */
[----:B-1----:R-:W-:Y:S01]  /*0050*/  USHF.L.U32 UR4, UR4, 0x1, URZ ;  /* 0x0000000104047899 */ /* 0x002fe200080006ff */
[----:B0-----:R-:W-:-:S05]  /*0060*/  IMAD R5, R5, UR5, R0 ;  /* 0x0000000505057c24 */ /* 0x001fca000f8e0200 */
[----:B------:R-:W-:-:S13]  /*0070*/  ISETP.GE.U32.AND P0, PT, R5, UR4, PT ;  /* 0x0000000405007c0c */ /* 0x000fda000bf06070 */
[----:B------:R-:W-:Y:S05]  /*0080*/  @P0 EXIT ;  /* 0x000000000000094d */ /* 0x000fea0003800000 */
[----:B------:R-:W0:Y:S01]  /*0090*/  LDC.64 R2, c[0x0][0x380] ;  /* 0x0000e000ff027b82 */ /* 0x000e220000000a00 */
[----:B------:R-:W1:Y:S01]  /*00a0*/  LDCU.64 UR6, c[0x0][0x358] ;  /* 0x00006b00ff0677ac */ /* 0x000e620008000a00 */
[----:B------:R-:W2:Y:S01]  /*00b0*/  LDCU UR4, c[0x0][0x390] ;  /* 0x00007200ff0477ac */ /* 0x000ea20008000800 */
[----:B0-----:R-:W-:-:S05]  /*00c0*/  IMAD.WIDE.U32 R2, R5, 0x4, R2 ;  /* 0x0000000405027825 */ /* 0x001fca00078e0002 */
[----:B-1----:R-:W2:Y:S01]  /*00d0*/  LDG.E R4, desc[UR6][R2.64] ;  /* 0x0000000602047981 */ /* 0x002ea2000c1e1900 */
[----:B------:R-:W-:Y:S01]  /*00e0*/  BSSY.RECONVERGENT B0, `(.L_x_0) ;  /* 0x000001a000007945 */ /* 0x000fe20003800200 */
[----:B--2---:R-:W-:-:S05]  /*00f0*/  IMAD.WIDE.U32 R4, R4, UR4, RZ ;  /* 0x0000000404047c25 */ /* 0x004fca000f8e00ff */
[----:B------:R-:W-:-:S13]  /*0100*/  ISETP.NE.U32.AND P0, PT, R5, RZ, PT ;  /* 0x000000ff0500720c */ /* 0x000fda0003f05070 */
[----:B------:R-:W-:Y:S05]  /*0110*/  @P0 BRA `(.L_x_1) ;  /* 0x00000000004c0947 */ /* 0x000fea0003800000 */
[----:B------:R-:W0:Y:S02]  /*0120*/  LDCU UR4, c[0x0][0x394] ;  /* 0x00007280ff0477ac */ /* 0x000e240008000800 */
[----:B0-----:R-:W0:Y:S01]  /*0130*/  I2F.U32.RP R0, UR4 ;  /* 0x0000000400007d06 */ /* 0x001e220008209000 */
[----:B------:R-:W-:-:S07]  /*0140*/  ISETP.NE.U32.AND P1, PT, RZ, UR4, PT ;  /* 0x00000004ff007c0c */ /* 0x000fce000bf25070 */
[----:B0-----:R-:W0:Y:S02]  /*0150*/  MUFU.RCP R0, R0 ;  /* 0x0000000000007308 */ /* 0x001e240000001000 */
[----:B0-----:R-:W-:-:S06]  /*0160*/  IADD3 R6, PT, PT, R0, 0xffffffe, RZ ;  /* 0x0ffffffe00067810 */ /* 0x001fcc0007ffe0ff */
[----:B------:R0:W1:Y:S02]  /*0170*/  F2I.FTZ.U32.TRUNC.NTZ R7, R6 ;  /* 0x0000000600077305 */ /* 0x000064000021f000 */
[----:B0-----:R-:W-:Y:S02]  /*0180*/  HFMA2 R6, -RZ, RZ, 0, 0 ;  /* 0x00000000ff067431 */ /* 0x001fe400000001ff */
[----:B-1----:R-:W-:-:S04]  /*0190*/  IMAD.MOV R5, RZ, RZ, -R7 ;  /* 0x000000ffff057224 */ /* 0x002fc800078e0a07 */
[----:B------:R-:W-:-:S04]  /*01a0*/  IMAD R5, R5, UR4, RZ ;  /* 0x0000000405057c24 */ /* 0x000fc8000f8e02ff */
[----:B------:R-:W-:-:S06]  /*01b0*/  IMAD.HI.U32 R7, R7, R5, R6 ;  /* 0x0000000507077227 */ /* 0x000fcc00078e0006 */
[----:B------:R-:W-:-:S04]  /*01c0*/  IMAD.HI.U32 R7, R7, R4, RZ ;  /* 0x0000000407077227 */ /* 0x000fc800078e00ff */
[----:B------:R-:W-:-:S04]  /*01d0*/  IMAD.MOV R7, RZ, RZ, -R7 ;  /* 0x000000ffff077224 */ /* 0x000fc800078e0a07 */
[----:B------:R-:W-:-:S05]  /*01e0*/  IMAD R4, R7, UR4, R4 ;  /* 0x0000000407047c24 */ /* 0x000fca000f8e0204 */
[----:B------:R-:W-:-:S13]  /*01f0*/  ISETP.GE.U32.AND P0, PT, R4, UR4, PT ;  /* 0x0000000404007c0c */ /* 0x000fda000bf06070 */
[----:B------:R-:W-:-:S04]  /*0200*/  @P0 IADD3 R4, PT, PT, R4, -UR4, RZ ;  /* 0x8000000404040c10 */ /* 0x000fc8000fffe0ff */
[----:B------:R-:W-:-:S13]  /*0210*/  ISETP.GE.U32.AND P0, PT, R4, UR4, PT ;  /* 0x0000000404007c0c */ /* 0x000fda000bf06070 */
[----:B------:R-:W-:Y:S01]  /*0220*/  @P0 VIADD R4, R4, -UR4 ;  /* 0x8000000404040c36 */ /* 0x000fe20008000000 */
[----:B------:R-:W-:Y:S01]  /*0230*/  @!P1 LOP3.LUT R4, RZ, UR4, RZ, 0x33, !PT ;  /* 0x00000004ff049c12 */ /* 0x000fe2000f8e33ff */
[----:B------:R-:W-:Y:S06]  /*0240*/  BRA `(.L_x_2) ;  /* 0x00000000000c7947 */ /* 0x000fec0003800000 */
.L_x_1:
[----:B------:R-:W-:-:S07]  /*0250*/  MOV R0, 0x270 ;  /* 0x0000027000007802 */ /* 0x000fce0000000f00 */
[----:B------:R-:W-:Y:S05]  /*0260*/  CALL.REL.NOINC `($__internal_0_$__cuda_sm20_rem_u64) ;  /* 0x0000000000107944 */ /* 0x000fea0003c00000 */
[----:B------:R-:W-:-:S07]  /*0270*/  MOV R4, R6 ;  /* 0x0000000600047202 */ /* 0x000fce0000000f00 */
.L_x_2:
[----:B------:R-:W-:Y:S05]  /*0280*/  BSYNC.RECONVERGENT B0 ;  /* 0x0000000000007941 */ /* 0x000fea0003800200 */
.L_x_0:
[----:B------:R-:W-:Y:S01]  /*0290*/  STG.E desc[UR6][R2.64], R4 ;  /* 0x0000000402007986 */ /* 0x000fe2000c101906 */
[----:B------:R-:W-:Y:S05]  /*02a0*/  EXIT ;  /* 0x000000000000794d */ /* 0x000fea0003800000 */
        .weak           $__internal_0_$__cuda_sm20_rem_u64
        .type           $__internal_0_$__cuda_sm20_rem_u64,@function
        .size           $__internal_0_$__cuda_sm20_rem_u64,(.L_x_47 - $__internal_0_$__cuda_sm20_rem_u64)
$__internal_0_$__cuda_sm20_rem_u64:
[----:B------:R-:W0:Y:S01]  /*02b0*/  LDCU UR4, c[0x0][0x394] ;  /* 0x00007280ff0477ac */ /* 0x000e220008000800 */
[----:B------:R-:W-:Y:S02]  /*02c0*/  UMOV UR5, URZ ;  /* 0x000000ff00057c82 */ /* 0x000fe40008000000 */
[----:B0-----:R-:W0:Y:S08]  /*02d0*/  I2F.U64.RP R10, UR4 ;  /* 0x00000004000a7d12 */ /* 0x001e300008309000 */
[----:B0-----:R-:W0:Y:S02]  /*02e0*/  MUFU.RCP R10, R10 ;  /* 0x0000000a000a7308 */ /* 0x001e240000001000 */
[----:B0-----:R-:W-:-:S06]  /*02f0*/  VIADD R6, R10, 0x1ffffffe ;  /* 0x1ffffffe0a067836 */ /* 0x001fcc0000000000 */
[----:B------:R-:W0:Y:S02]  /*0300*/  F2I.U64.TRUNC R6, R6 ;  /* 0x0000000600067311 */ /* 0x000e24000020d800 */
[----:B0-----:R-:W-:-:S04]  /*0310*/  IMAD.WIDE.U32 R8, R6, UR4, RZ ;  /* 0x0000000406087c25 */ /* 0x001fc8000f8e00ff */
[----:B------:R-:W-:Y:S01]  /*0320*/  IMAD R9, R7, UR4, R9 ;  /* 0x0000000407097c24 */ /* 0x000fe2000f8e0209 */
[----:B------:R-:W-:-:S04]  /*0330*/  IADD3 R11, P0, PT, RZ, -R8, RZ ;  /* 0x80000008ff0b7210 */ /* 0x000fc80007f1e0ff */
[----:B------:R-:W-:Y:S01]  /*0340*/  IADD3.X R13, PT, PT, RZ, ~R9, RZ, P0, !PT ;  /* 0x80000009ff0d7210 */ /* 0x000fe200007fe4ff */
[----:B------:R-:W-:-:S04]  /*0350*/  IMAD.HI.U32 R8, R6, R11, RZ ;  /* 0x0000000b06087227 */ /* 0x000fc800078e00ff */
[----:B------:R-:W-:Y:S02]  /*0360*/  IMAD.MOV.U32 R9, RZ, RZ, R6 ;  /* 0x000000ffff097224 */ /* 0x000fe400078e0006 */
[-C--:B------:R-:W-:Y:S02]  /*0370*/  IMAD R15, R7, R13.reuse, RZ ;  /* 0x0000000d070f7224 */ /* 0x080fe400078e02ff */
[----:B------:R-:W-:-:S04]  /*0380*/  IMAD.WIDE.U32 R8, P0, R6, R13, R8 ;  /* 0x0000000d06087225 */ /* 0x000fc80007800008 */
[----:B------:R-:W-:-:S04]  /*0390*/  IMAD.HI.U32 R13, R7, R13, RZ ;  /* 0x0000000d070d7227 */ /* 0x000fc800078e00ff */
[----:B------:R-:W-:-:S05]  /*03a0*/  IMAD.HI.U32 R8, P1, R7, R11, R8 ;  /* 0x0000000b07087227 */ /* 0x000fca0007820008 */
[----:B------:R-:W-:Y:S02]  /*03b0*/  IADD3 R9, P2, PT, R15, R8, RZ ;  /* 0x000000080f097210 */ /* 0x000fe40007f5e0ff */
[----:B------:R-:W-:-:S03]  /*03c0*/  IADD3.X R8, PT, PT, R13, R7, RZ, P0, !PT ;  /* 0x000000070d087210 */ /* 0x000fc600007fe4ff */
[----:B------:R-:W-:Y:S01]  /*03d0*/  IMAD.WIDE.U32 R6, R9, UR4, RZ ;  /* 0x0000000409067c25 */ /* 0x000fe2000f8e00ff */
[----:B------:R-:W-:Y:S02]  /*03e0*/  IADD3.X R11, PT, PT, RZ, RZ, R8, P2, P1 ;  /* 0x000000ffff0b7210 */ /* 0x000fe400017e2408 */
[----:B------:R-:W-:-:S03]  /*03f0*/  IADD3 R13, P0, PT, RZ, -R6, RZ ;  /* 0x80000006ff0d7210 */ /* 0x000fc60007f1e0ff */
[----:B------:R-:W-:Y:S02]  /*0400*/  IMAD R6, R11, UR4, R7 ;  /* 0x000000040b067c24 */ /* 0x000fe4000f8e0207 */
[----:B------:R-:W-:Y:S02]  /*0410*/  IMAD.MOV.U32 R7, RZ, RZ, RZ ;  /* 0x000000ffff077224 */ /* 0x000fe400078e00ff */
[----:B------:R-:W-:-:S04]  /*0420*/  IMAD.HI.U32 R8, R9, R13, RZ ;  /* 0x0000000d09087227 */ /* 0x000fc800078e00ff */
[----:B------:R-:W-:-:S04]  /*0430*/  IMAD.X R6, RZ, RZ, ~R6, P0 ;  /* 0x000000ffff067224 */ /* 0x000fc800000e0e06 */
[----:B------:R-:W-:-:S04]  /*0440*/  IMAD.WIDE.U32 R8, P0, R9, R6, R8 ;  /* 0x0000000609087225 */ /* 0x000fc80007800008 */
[C---:B------:R-:W-:Y:S02]  /*0450*/  IMAD R10, R11.reuse, R6, RZ ;  /* 0x000000060b0a7224 */ /* 0x040fe400078e02ff */
[----:B------:R-:W-:-:S04]  /*0460*/  IMAD.HI.U32 R9, P1, R11, R13, R8 ;  /* 0x0000000d0b097227 */ /* 0x000fc80007820008 */
[----:B------:R-:W-:Y:S01]  /*0470*/  IMAD.HI.U32 R6, R11, R6, RZ ;  /* 0x000000060b067227 */ /* 0x000fe200078e00ff */
[----:B------:R-:W-:-:S04]  /*0480*/  IADD3 R9, P2, PT, R10, R9, RZ ;  /* 0x000000090a097210 */ /* 0x000fc80007f5e0ff */
[----:B------:R-:W-:Y:S01]  /*0490*/  IADD3.X R11, PT, PT, R6, R11, RZ, P0, !PT ;  /* 0x0000000b060b7210 */ /* 0x000fe200007fe4ff */
[----:B------:R-:W-:-:S03]  /*04a0*/  IMAD.HI.U32 R6, R9, R4, RZ ;  /* 0x0000000409067227 */ /* 0x000fc600078e00ff */
[----:B------:R-:W-:Y:S01]  /*04b0*/  IADD3.X R11, PT, PT, RZ, RZ, R11, P2, P1 ;  /* 0x000000ffff0b7210 */ /* 0x000fe200017e240b */
[----:B------:R-:W-:-:S04]  /*04c0*/  IMAD.WIDE.U32 R6, R9, R5, R6 ;  /* 0x0000000509067225 */ /* 0x000fc800078e0006 */
[C---:B------:R-:W-:Y:S02]  /*04d0*/  IMAD R8, R11.reuse, R5, RZ ;  /* 0x000000050b087224 */ /* 0x040fe400078e02ff */
[----:B------:R-:W-:-:S04]  /*04e0*/  IMAD.HI.U32 R7, P0, R11, R4, R6 ;  /* 0x000000040b077227 */ /* 0x000fc80007800006 */
[----:B------:R-:W-:Y:S01]  /*04f0*/  IMAD.HI.U32 R6, R11, R5, RZ ;  /* 0x000000050b067227 */ /* 0x000fe200078e00ff */
[----:B------:R-:W-:-:S04]  /*0500*/  IADD3 R7, P1, PT, R8, R7, RZ ;  /* 0x0000000708077210 */ /* 0x000fc80007f3e0ff */
[----:B------:R-:W-:-:S05]  /*0510*/  IADD3.X R6, PT, PT, R6, RZ, RZ, P0, !PT ;  /* 0x000000ff06067210 */ /* 0x000fca00007fe4ff */
[----:B------:R-:W-:Y:S02]  /*0520*/  IMAD.X R9, RZ, RZ, R6, P1 ;  /* 0x000000ffff097224 */ /* 0x000fe400008e0606 */
[----:B------:R-:W-:-:S04]  /*0530*/  IMAD.WIDE.U32 R6, R7, UR4, RZ ;  /* 0x0000000407067c25 */ /* 0x000fc8000f8e00ff */
[----:B------:R-:W-:Y:S01]  /*0540*/  IMAD R9, R9, UR4, R7 ;  /* 0x0000000409097c24 */ /* 0x000fe2000f8e0207 */
[----:B------:R-:W-:-:S04]  /*0550*/  IADD3 R6, P0, PT, -R6, R4, RZ ;  /* 0x0000000406067210 */ /* 0x000fc80007f1e1ff */
[----:B------:R-:W-:Y:S02]  /*0560*/  IADD3.X R9, PT, PT, ~R9, R5, RZ, P0, !PT ;  /* 0x0000000509097210 */ /* 0x000fe400007fe5ff */
[C---:B------:R-:W-:Y:S02]  /*0570*/  ISETP.GE.U32.AND P0, PT, R6.reuse, UR4, PT ;  /* 0x0000000406007c0c */ /* 0x040fe4000bf06070 */
[----:B------:R-:W-:Y:S02]  /*0580*/  IADD3 R5, P1, PT, R6, -UR4, RZ ;  /* 0x8000000406057c10 */ /* 0x000fe4000ff3e0ff */
[C---:B------:R-:W-:Y:S02]  /*0590*/  ISETP.GE.U32.AND.EX P0, PT, R9.reuse, RZ, PT, P0 ;  /* 0x000000ff0900720c */ /* 0x040fe40003f06100 */
[----:B------:R-:W-:Y:S02]  /*05a0*/  IADD3.X R4, PT, PT, R9, -0x1, RZ, P1, !PT ;  /* 0xffffffff09047810 */ /* 0x000fe40000ffe4ff */
[----:B------:R-:W-:-:S02]  /*05b0*/  SEL R5, R5, R6, P0 ;  /* 0x0000000605057207 */ /* 0x000fc40000000000 */
[----:B------:R-:W-:Y:S02]  /*05c0*/  SEL R4, R4, R9, P0 ;  /* 0x0000000904047207 */ /* 0x000fe40000000000 */
[C---:B------:R-:W-:Y:S01]  /*05d0*/  ISETP.GE.U32.AND P0, PT, R5.reuse, UR4, PT ;  /* 0x0000000405007c0c */ /* 0x040fe2000bf06070 */
[----:B------:R-:W-:Y:S01]  /*05e0*/  VIADD R6, R5, -UR4 ;  /* 0x8000000405067c36 */ /* 0x000fe20008000000 */
[----:B------:R-:W-:Y:S02]  /*05f0*/  ISETP.NE.U32.AND P1, PT, RZ, UR4, PT ;  /* 0x00000004ff007c0c */ /* 0x000fe4000bf25070 */
[----:B------:R-:W-:Y:S02]  /*0600*/  ISETP.GE.U32.AND.EX P0, PT, R4, RZ, PT, P0 ;  /* 0x000000ff0400720c */ /* 0x000fe40003f06100 */
[----:B------:R-:W-:Y:S02]  /*0610*/  MOV R4, R0 ;  /* 0x0000000000047202 */ /* 0x000fe40000000f00 */
[----:B------:R-:W-:Y:S01]  /*0620*/  SEL R6, R6, R5, P0 ;  /* 0x0000000506067207 */ /* 0x000fe20000000000 */
[----:B------:R-:W-:Y:S01]  /*0630*/  HFMA2 R5, -RZ, RZ, 0, 0 ;  /* 0x00000000ff057431 */ /* 0x000fe200000001ff */
[----:B------:R-:W-:-:S04]  /*0640*/  ISETP.NE.AND.EX P1, PT, RZ, RZ, PT, P1 ;  /* 0x000000ffff00720c */ /* 0x000fc80003f25310 */
[----:B------:R-:W-:Y:S01]  /*0650*/  SEL R6, R6, 0xffffffff, P1 ;  /* 0xffffffff06067807 */ /* 0x000fe20000800000 */
[----:B------:R-:W-:Y:S08]  /*0660*/  RET.REL.NODEC R4 `(_Z19scale_double_kernelPjmjj) ;  /* 0xfffffff804647950 */ /* 0x000ff00003c3ffff */
.L_x_3:
[----:B------:R-:W-:-:S00]  /*0670*/  BRA `(.L_x_3) ;  /* 0xfffffffc00fc7947 */ /* 0x000fc0000383ffff */
[----:B------:R-:W-:-:S00]  /*0680*/  NOP ;  /* 0x0000000000007918 */ /* 0x000fc00000000000 */
[----:B------:R-:W-:-:S00]  /*0690*/  NOP ;  /* 0x0000000000007918 */ /* 0x000fc00000000000 */
[----:B------:R-:W-:-:S00]  /*06a0*/  NOP ;  /* 0x0000000000007918 */ /* 0x000fc00000000000 */
[----:B------:R-:W-:-:S00]  /*06b0*/  NOP ;  /* 0x0000000000007918 */ /* 0x000fc00000000000 */
[----:B------:R-:W-:-:S00]  /*06c0*/  NOP ;  /* 0x0000000000007918 */ /* 0x000fc00000000000 */
[----:B------:R-:W-:-:S00]  /*06d0*/  NOP ;  /* 0x0000000000007918 */ /* 0x000fc00000000000 */
[----:B------:R-:W-:-:S00]  /*06e0*/  NOP ;  /* 0x0000000000007918 */ /* 0x000fc00000000000 */
[----:B------:R-:W-:-:S00]  /*06f0*/  NOP ;  /* 0x0000000000007918 */ /* 0x000fc00000000000 */
.L_x_47:


//--------------------- .text._Z25bit_reverse_double_kernelPKjPjim --------------------------
	.section	.text._Z25bit_reverse_double_kernelPKjPjim,"ax",@progbits
	.align	128
        .global         _Z25bit_reverse_double_kernelPKjPjim
        .type           _Z25bit_reverse_double_kernelPKjPjim,@function
        .size           _Z25bit_reverse_double_kernelPKjPjim,(.L_x_53 - _Z25bit_reverse_double_kernelPKjPjim)
        .other          _Z25bit_reverse_double_kernelPKjPjim,@"STO_CUDA_ENTRY STV_DEFAULT"
_Z25bit_reverse_double_kernelPKjPjim:
.text._Z25bit_reverse_double_kernelPKjPjim:
[----:B------:R-:W-:Y:S01]  /*0000*/  LDC R1, c[0x0][0x37c] ;  /* 0x0000df00ff017b82 */ /* 0x000fe20000000800 */
[----:B------:R-:W0:Y:S07]  /*0010*/  S2R R0, SR_TID.X ;  /* 0x0000000000007919 */ /* 0x000e2e0000002100 */
[----:B------:R-:W0:Y:S08]  /*0020*/  S2UR UR4, SR_CTAID.X ;  /* 0x00000000000479c3 */ /* 0x000e300000002500 */
[----:B------:R-:W0:Y:S08]  /*0030*/  LDC R7, c[0x0][0x360] ;  /* 0x0000d800ff077b82 */ /* 0x000e300000000800 */
[----:B------:R-:W1:Y:S01]  /*0040*/  LDC R2, c[0x0][0x398] ;  /* 0x0000e600ff027b82 */ /* 0x000e620000000800 */
[----:B0-----:R-:W-:-:S02]  /*0050*/  IMAD R7, R7, UR4, R0 ;  /* 0x0000000407077c24 */ /* 0x001fc4000f8e0200 */
[----:B-1----:R-:W-:-:S05]  /*0060*/  IMAD.SHL.U32 R0, R2, 0x2, RZ ;  /* 0x0000000202007824 */ /* 0x002fca00078e00ff */
[----:B------:R-:W-:-:S13]  /*0070*/  ISETP.GE.U32.AND P0, PT, R7, R0, PT ;  /* 0x000000000700720c */ /* 0x000fda0003f06070 */
[----:B------:R-:W-:Y:S05]  /*0080*/  @P0 EXIT ;  /* 0x000000000000094d */ /* 0x000fea0003800000 */
[----:B------:R-:W0:Y:S01]  /*0090*/  LDCU UR4, c[0x0][0x39c] ;  /* 0x00007380ff0477ac */ /* 0x000e220008000800 */
[C---:B------:R-:W-:Y:S01]  /*00a0*/  ISETP.GE.U32.AND P0, PT, R7.reuse, R2, PT ;  /* 0x000000020700720c */ /* 0x040fe20003f06070 */
[----:B------:R-:W1:Y:S03]  /*00b0*/  LDCU.64 UR6, c[0x0][0x358] ;  /* 0x00006b00ff0677ac */ /* 0x000e660008000a00 */
[----:B0-----:R-:W-:Y:S01]  /*00c0*/  ISETP.GE.U32.AND.EX P0, PT, RZ, UR4, PT, P0 ;  /* 0x00000004ff007c0c */ /* 0x001fe2000bf06100 */
[----:B------:R-:W0:Y:S03]  /*00d0*/  LDCU UR4, c[0x0][0x390] ;  /* 0x00007200ff0477ac */ /* 0x000e260008000800 */
[----:B------:R-:W-:Y:S02]  /*00e0*/  SEL R0, R2, RZ, P0 ;  /* 0x000000ff02007207 */ /* 0x000fe40000000000 */
[----:B------:R-:W2:Y:S02]  /*00f0*/  LDC.64 R2, c[0x0][0x380] ;  /* 0x0000e000ff027b82 */ /* 0x000ea40000000a00 */
[----:B------:R-:W-:-:S06]  /*0100*/  IADD3 R6, PT, PT, R7, -R0, RZ ;  /* 0x8000000007067210 */ /* 0x000fcc0007ffe0ff */
[----:B------:R-:W3:Y:S01]  /*0110*/  BREV R6, R6 ;  /* 0x0000000600067301 */ /* 0x000ee20000000000 */
[----:B0-----:R-:W-:-:S06]  /*0120*/  UIADD3 UR4, UPT, UPT, -UR4, 0x20, URZ ;  /* 0x0000002004047890 */ /* 0x001fcc000fffe1ff */
[----:B---3--:R-:W-:-:S05]  /*0130*/  SHF.R.U32.HI R5, RZ, UR4, R6 ;  /* 0x00000004ff057c19 */ /* 0x008fca0008011606 */
[----:B------:R-:W-:-:S04]  /*0140*/  IMAD.IADD R5, R0, 0x1, R5 ;  /* 0x0000000100057824 */ /* 0x000fc800078e0205 */
[----:B--2---:R-:W-:Y:S02]  /*0150*/  IMAD.WIDE.U32 R2, R5, 0x4, R2 ;  /* 0x0000000405027825 */ /* 0x004fe400078e0002 */
[----:B------:R-:W0:Y:S04]  /*0160*/  LDC.64 R4, c[0x0][0x388] ;  /* 0x0000e200ff047b82 */ /* 0x000e280000000a00 */
[----:B-1----:R-:W2:Y:S01]  /*0170*/  LDG.E R3, desc[UR6][R2.64] ;  /* 0x0000000602037981 */ /* 0x002ea2000c1e1900 */
[----:B0-----:R-:W-:-:S05]  /*0180*/  IMAD.WIDE.U32 R4, R7, 0x4, R4 ;  /* 0x0000000407047825 */ /* 0x001fca00078e0004 */
[----:B--2---:R-:W-:Y:S01]  /*0190*/  STG.E desc[UR6][R4.64], R3 ;  /* 0x0000000304007986 */ /* 0x004fe2000c101906 */
[----:B------:R-:W-:Y:S05]  /*01a0*/  EXIT ;  /* 0x000000000000794d */ /* 0x000fea0003800000 */
.L_x_4:
        /* <DEDUP_REMOVED lines=13> */
.L_x_53:


//--------------------- .text._Z23ntt_double_stage_kernelPjmjjj --------------------------
	.section	.text._Z23ntt_double_stage_kernelPjmjjj,"ax",@progbits
	.align	128
        .global         _Z23ntt_double_stage_kernelPjmjjj
        .type           _Z23ntt_double_stage_kernelPjmjjj,@function
        .size           _Z23ntt_double_stage_kernelPjmjjj,(.L_x_48 - _Z23ntt_double_stage_kernelPjmjjj)
        .other          _Z23ntt_double_stage_kernelPjmjjj,@"STO_CUDA_ENTRY STV_DEFAULT"
_Z23ntt_double_stage_kernelPjmjjj:
.text._Z23ntt_double_stage_kernelPjmjjj:
[----:B------:R-:W-:Y:S01]  /*0000*/  LDC R1, c[0x0][0x37c] ;  /* 0x0000df00ff017b82 */ /* 0x000fe20000000800 */
[----:B------:R-:W0:Y:S07]  /*0010*/  S2R R3, SR_TID.X ;  /* 0x0000000000037919 */ /* 0x000e2e0000002100 */
[----:B------:R-:W0:Y:S01]  /*0020*/  S2UR UR6, SR_CTAID.X ;  /* 0x00000000000679c3 */ /* 0x000e220000002500 */
[----:B------:R-:W1:Y:S07]  /*0030*/  LDCU.64 UR4, c[0x0][0x388] ;  /* 0x00007100ff0477ac */ /* 0x000e6e0008000a00 */
[----:B------:R-:W0:Y:S02]  /*0040*/  LDC R0, c[0x0][0x360] ;  /* 0x0000d800ff007b82 */ /* 0x000e240000000800 */
[----:B0-----:R-:W-:-:S05]  /*0050*/  IMAD R0, R0, UR6, R3 ;  /* 0x0000000600007c24 */ /* 0x001fca000f8e0203 */
[----:B-1----:R-:W-:-:S04]  /*0060*/  ISETP.GE.U32.AND P0, PT, R0, UR4, PT ;  /* 0x0000000400007c0c */ /* 0x002fc8000bf06070 */
[----:B------:R-:W-:-:S13]  /*0070*/  ISETP.GE.U32.AND.EX P0, PT, RZ, UR5, PT, P0 ;  /* 0x00000005ff007c0c */ /* 0x000fda000bf06100 */
[----:B------:R-:W-:Y:S05]  /*0080*/  @P0 EXIT ;  /* 0x000000000000094d */ /* 0x000fea0003800000 */
[----:B------:R-:W0:Y:S01]  /*0090*/  LDCU UR9, c[0x0][0x390] ;  /* 0x00007200ff0977ac */ /* 0x000e220008000800 */
[----:B------:R-:W-:Y:S01]  /*00a0*/  USHF.R.U32.HI UR8, URZ, 0x1, UR5 ;  /* 0x00000001ff087899 */ /* 0x000fe20008011605 */
[----:B------:R-:W1:Y:S03]  /*00b0*/  LDCU.64 UR6, c[0x0][0x358] ;  /* 0x00006b00ff0677ac */ /* 0x000e660008000a00 */
[----:B------:R-:W-:Y:S02]  /*00c0*/  ULOP3.LUT UP0, URZ, UR8, 0x7fffffff, URZ, 0xc0, !UPT ;  /* 0x7fffffff08ff7892 */ /* 0x000fe4000f80c0ff */
[----:B------:R-:W-:Y:S01]  /*00d0*/  USHF.R.U64 UR4, UR4, 0x1, UR5 ;  /* 0x0000000104047899 */ /* 0x000fe20008001205 */
[----:B0-----:R-:W-:-:S06]  /*00e0*/  IMAD.U32 R4, RZ, RZ, UR9 ;  /* 0x00000009ff047e24 */ /* 0x001fcc000f8e00ff */
[----:B------:R-:W-:Y:S05]  /*00f0*/  BRA.U UP0, `(.L_x_5) ;  /* 0x00000001004c7547 */ /* 0x000fea000b800000 */
[----:B------:R-:W0:Y:S01]  /*0100*/  I2F.U32.RP R5, UR4 ;  /* 0x0000000400057d06 */ /* 0x000e220008209000 */
[----:B------:R-:W-:Y:S02]  /*0110*/  ISETP.NE.U32.AND P1, PT, RZ, UR4, PT ;  /* 0x00000004ff007c0c */ /* 0x000fe4000bf25070 */
[----:B------:R-:W-:-:S05]  /*0120*/  MOV R9, RZ ;  /* 0x000000ff00097202 */ /* 0x000fca0000000f00 */
[----:B0-----:R-:W0:Y:S02]  /*0130*/  MUFU.RCP R5, R5 ;  /* 0x0000000500057308 */ /* 0x001e240000001000 */
[----:B0-----:R-:W-:-:S06]  /*0140*/  VIADD R2, R5, 0xffffffe ;  /* 0x0ffffffe05027836 */ /* 0x001fcc0000000000 */
[----:B------:R0:W2:Y:S02]  /*0150*/  F2I.FTZ.U32.TRUNC.NTZ R3, R2 ;  /* 0x0000000200037305 */ /* 0x0000a4000021f000 */
[----:B0-----:R-:W-:Y:S02]  /*0160*/  HFMA2 R2, -RZ, RZ, 0, 0 ;  /* 0x00000000ff027431 */ /* 0x001fe400000001ff */
[----:B--2---:R-:W-:-:S04]  /*0170*/  IMAD.MOV R7, RZ, RZ, -R3 ;  /* 0x000000ffff077224 */ /* 0x004fc800078e0a03 */
[----:B------:R-:W-:-:S04]  /*0180*/  IMAD R7, R7, UR4, RZ ;  /* 0x0000000407077c24 */ /* 0x000fc8000f8e02ff */
[----:B------:R-:W-:-:S06]  /*0190*/  IMAD.HI.U32 R3, R3, R7, R2 ;  /* 0x0000000703037227 */ /* 0x000fcc00078e0002 */
[----:B------:R-:W-:-:S04]  /*01a0*/  IMAD.HI.U32 R3, R3, R0, RZ ;  /* 0x0000000003037227 */ /* 0x000fc800078e00ff */
[----:B------:R-:W-:-:S04]  /*01b0*/  IMAD.MOV R3, RZ, RZ, -R3 ;  /* 0x000000ffff037224 */ /* 0x000fc800078e0a03 */
[----:B------:R-:W-:-:S05]  /*01c0*/  IMAD R8, R3, UR4, R0 ;  /* 0x0000000403087c24 */ /* 0x000fca000f8e0200 */
[----:B------:R-:W-:-:S13]  /*01d0*/  ISETP.GE.U32.AND P0, PT, R8, UR4, PT ;  /* 0x0000000408007c0c */ /* 0x000fda000bf06070 */
[----:B------:R-:W-:-:S05]  /*01e0*/  @P0 VIADD R8, R8, -UR4 ;  /* 0x8000000408080c36 */ /* 0x000fca0008000000 */
[----:B------:R-:W-:-:S13]  /*01f0*/  ISETP.GE.U32.AND P0, PT, R8, UR4, PT ;  /* 0x0000000408007c0c */ /* 0x000fda000bf06070 */
[----:B------:R-:W-:Y:S01]  /*0200*/  @P0 VIADD R8, R8, -UR4 ;  /* 0x8000000408080c36 */ /* 0x000fe20008000000 */
[----:B------:R-:W-:Y:S01]  /*0210*/  @!P1 LOP3.LUT R8, RZ, UR4, RZ, 0x33, !PT ;  /* 0x00000004ff089c12 */ /* 0x000fe2000f8e33ff */
[----:B------:R-:W-:Y:S06]  /*0220*/  BRA `(.L_x_6) ;  /* 0x0000000000147947 */ /* 0x000fec0003800000 */
.L_x_5:
[----:B------:R-:W-:Y:S01]  /*0230*/  IMAD.MOV.U32 R15, RZ, RZ, RZ ;  /* 0x000000ffff0f7224 */ /* 0x000fe200078e00ff */
[----:B------:R-:W-:Y:S01]  /*0240*/  MOV R10, 0x280 ;  /* 0x00000280000a7802 */ /* 0x000fe20000000f00 */
[----:B------:R-:W-:Y:S02]  /*0250*/  IMAD.U32 R12, RZ, RZ, UR4 ;  /* 0x00000004ff0c7e24 */ /* 0x000fe4000f8e00ff */
[----:B------:R-:W-:-:S07]  /*0260*/  IMAD.U32 R13, RZ, RZ, UR8 ;  /* 0x00000008ff0d7e24 */ /* 0x000fce000f8e00ff */
[----:B-1----:R-:W-:Y:S05]  /*0270*/  CALL.REL.NOINC `($__internal_1_$__cuda_sm20_rem_u64) ;  /* 0x00000008007c7944 */ /* 0x002fea0003c00000 */
.L_x_6:
[----:B------:R-:W0:Y:S01]  /*0280*/  LDCU UR9, c[0x0][0x398] ;  /* 0x00007300ff0977ac */ /* 0x000e220008000800 */
[----:B------:R-:W2:Y:S01]  /*0290*/  LDC.64 R6, c[0x0][0x388] ;  /* 0x0000e200ff067b82 */ /* 0x000ea20000000a00 */
[----:B------:R-:W-:Y:S02]  /*02a0*/  MOV R5, 0x1 ;  /* 0x0000000100057802 */ /* 0x000fe40000000f00 */
[----:B------:R-:W-:Y:S01]  /*02b0*/  ISETP.LT.U32.AND P0, PT, R0, UR4, PT ;  /* 0x0000000400007c0c */ /* 0x000fe2000bf01070 */
[----:B------:R-:W-:Y:S01]  /*02c0*/  IMAD.U32 R0, RZ, RZ, UR8 ;  /* 0x00000008ff007e24 */ /* 0x000fe2000f8e00ff */
[----:B------:R-:W3:Y:S03]  /*02d0*/  LDCU UR4, c[0x0][0x394] ;  /* 0x00007280ff0477ac */ /* 0x000ee60008000800 */
[----:B------:R-:W4:Y:S01]  /*02e0*/  LDC.64 R2, c[0x0][0x380] ;  /* 0x0000e000ff027b82 */ /* 0x000f220000000a00 */
[----:B------:R-:W-:Y:S01]  /*02f0*/  ISETP.GT.U32.AND.EX P0, PT, R0, RZ, PT, P0 ;  /* 0x000000ff0000720c */ /* 0x000fe20003f04100 */
[----:B0-----:R-:W-:-:S06]  /*0300*/  UIADD3 UR5, UPT, UPT, UR9, -0x1, URZ ;  /* 0xffffffff09057890 */ /* 0x001fcc000fffe0ff */
[----:B------:R-:W-:Y:S02]  /*0310*/  SHF.L.U32 R5, R5, UR5, RZ ;  /* 0x0000000505057c19 */ /* 0x000fe400080006ff */
[--C-:B------:R-:W-:Y:S02]  /*0320*/  SHF.R.U64 R10, R8, UR5, R9.reuse ;  /* 0x00000005080a7c19 */ /* 0x100fe40008001209 */
[----:B------:R-:W-:Y:S02]  /*0330*/  IADD3 R15, P1, PT, R5, -0x1, RZ ;  /* 0xffffffff050f7810 */ /* 0x000fe40007f3e0ff */
[----:B------:R-:W-:Y:S02]  /*0340*/  SHF.R.U32.HI R11, RZ, UR5, R9 ;  /* 0x00000005ff0b7c19 */ /* 0x000fe40008011609 */
[----:B--2---:R-:W-:Y:S01]  /*0350*/  SEL R13, R6, RZ, !P0 ;  /* 0x000000ff060d7207 */ /* 0x004fe20004000000 */
[----:B------:R-:W-:Y:S01]  /*0360*/  IMAD.X R17, RZ, RZ, -0x1, P1 ;  /* 0xffffffffff117424 */ /* 0x000fe200008e06ff */
[----:B------:R-:W-:-:S02]  /*0370*/  SHF.L.U32 R0, R10, UR9, RZ ;  /* 0x000000090a007c19 */ /* 0x000fc400080006ff */
[----:B------:R-:W-:Y:S02]  /*0380*/  LOP3.LUT R14, R8, R15, RZ, 0xc0, !PT ;  /* 0x0000000f080e7212 */ /* 0x000fe400078ec0ff */
[----:B------:R-:W-:Y:S02]  /*0390*/  SHF.L.U64.HI R6, R10, UR9, R11 ;  /* 0x000000090a067c19 */ /* 0x000fe4000801020b */
[----:B------:R-:W-:Y:S02]  /*03a0*/  LOP3.LUT R8, R9, R17, RZ, 0xc0, !PT ;  /* 0x0000001109087212 */ /* 0x000fe400078ec0ff */
[----:B------:R-:W-:Y:S02]  /*03b0*/  IADD3 R0, P1, P2, R0, R14, R13 ;  /* 0x0000000e00007210 */ /* 0x000fe40007a3e00d */
[----:B------:R-:W-:Y:S02]  /*03c0*/  SEL R7, R7, RZ, !P0 ;  /* 0x000000ff07077207 */ /* 0x000fe40004000000 */
[----:B----4-:R-:W-:-:S02]  /*03d0*/  LEA R2, P0, R0, R2, 0x2 ;  /* 0x0000000200027211 */ /* 0x010fc400078010ff */
[----:B------:R-:W-:-:S04]  /*03e0*/  IADD3.X R6, PT, PT, R6, R8, R7, P1, P2 ;  /* 0x0000000806067210 */ /* 0x000fc80000fe4407 */
[----:B------:R-:W-:-:S05]  /*03f0*/  LEA.HI.X R3, R0, R3, R6, 0x2, P0 ;  /* 0x0000000300037211 */ /* 0x000fca00000f1406 */
[----:B-1----:R0:W5:Y:S01]  /*0400*/  LDG.E R11, desc[UR6][R2.64] ;  /* 0x00000006020b7981 */ /* 0x002162000c1e1900 */
[----:B------:R-:W-:Y:S01]  /*0410*/  ISETP.NE.U32.AND P0, PT, R14, RZ, PT ;  /* 0x000000ff0e00720c */ /* 0x000fe20003f05070 */
[----:B------:R-:W-:Y:S01]  /*0420*/  BSSY.RECONVERGENT B0, `(.L_x_7) ;  /* 0x0000055000007945 */ /* 0x000fe20003800200 */
[----:B------:R-:W-:Y:S01]  /*0430*/  IMAD.MOV.U32 R16, RZ, RZ, 0x1 ;  /* 0x00000001ff107424 */ /* 0x000fe200078e00ff */
[----:B------:R-:W-:Y:S02]  /*0440*/  MOV R17, 0x0 ;  /* 0x0000000000117802 */ /* 0x000fe40000000f00 */
[----:B------:R-:W-:-:S13]  /*0450*/  ISETP.NE.AND.EX P0, PT, R8, RZ, PT, P0 ;  /* 0x000000ff0800720c */ /* 0x000fda0003f05300 */
[----:B0--3--:R-:W-:Y:S05]  /*0460*/  @!P0 BRA `(.L_x_8) ;  /* 0x0000000400408947 */ /* 0x009fea0003800000 */
[----:B------:R-:W-:Y:S01]  /*0470*/  BSSY.RECONVERGENT B1, `(.L_x_9) ;  /* 0x000004e000017945 */ /* 0x000fe20003800200 */
[----:B------:R-:W-:Y:S02]  /*0480*/  IMAD.MOV.U32 R17, RZ, RZ, R8 ;  /* 0x000000ffff117224 */ /* 0x000fe400078e0008 */
[----:B------:R-:W-:-:S07]  /*0490*/  IMAD.MOV.U32 R16, RZ, RZ, 0x1 ;  /* 0x00000001ff107424 */ /* 0x000fce00078e00ff */
.L_x_18:
[----:B------:R-:W-:Y:S01]  /*04a0*/  LOP3.LUT R0, R14, 0x1, RZ, 0xc0, !PT ;  /* 0x000000010e007812 */ /* 0x000fe200078ec0ff */
[----:B------:R-:W-:Y:S03]  /*04b0*/  BSSY.RECONVERGENT B2, `(.L_x_10) ;  /* 0x0000024000027945 */ /* 0x000fe60003800200 */
[----:B------:R-:W-:-:S04]  /*04c0*/  ISETP.NE.U32.AND P0, PT, R0, 0x1, PT ;  /* 0x000000010000780c */ /* 0x000fc80003f05070 */
[----:B------:R-:W-:-:S13]  /*04d0*/  ISETP.NE.U32.AND.EX P0, PT, RZ, RZ, PT, P0 ;  /* 0x000000ffff00720c */ /* 0x000fda0003f05100 */
[----:B------:R-:W-:Y:S05]  /*04e0*/  @P0 BRA `(.L_x_11) ;  /* 0x0000000000800947 */ /* 0x000fea0003800000 */
[----:B------:R-:W-:Y:S01]  /*04f0*/  IMAD.WIDE.U32 R6, R16, R4, RZ ;  /* 0x0000000410067225 */ /* 0x000fe200078e00ff */
[----:B------:R-:W-:Y:S04]  /*0500*/  BSSY.RECONVERGENT B3, `(.L_x_12) ;  /* 0x000001d000037945 */ /* 0x000fe80003800200 */
[----:B------:R-:W-:-:S13]  /*0510*/  ISETP.NE.U32.AND P0, PT, R7, RZ, PT ;  /* 0x000000ff0700720c */ /* 0x000fda0003f05070 */
[----:B------:R-:W-:Y:S05]  /*0520*/  @P0 BRA `(.L_x_13) ;  /* 0x0000000000480947 */ /* 0x000fea0003800000 */
[----:B------:R-:W0:Y:S01]  /*0530*/  I2F.U32.RP R0, UR4 ;  /* 0x0000000400007d06 */ /* 0x000e220008209000 */
[----:B------:R-:W-:-:S07]  /*0540*/  ISETP.NE.U32.AND P1, PT, RZ, UR4, PT ;  /* 0x00000004ff007c0c */ /* 0x000fce000bf25070 */
[----:B0-----:R-:W0:Y:S02]  /*0550*/  MUFU.RCP R0, R0 ;  /* 0x0000000000007308 */ /* 0x001e240000001000 */
[----:B0-----:R-:W-:-:S06]  /*0560*/  VIADD R8, R0, 0xffffffe ;  /* 0x0ffffffe00087836 */ /* 0x001fcc0000000000 */
[----:B------:R0:W1:Y:S02]  /*0570*/  F2I.FTZ.U32.TRUNC.NTZ R9, R8 ;  /* 0x0000000800097305 */ /* 0x000064000021f000 */
[----:B0-----:R-:W-:Y:S01]  /*0580*/  IMAD.MOV.U32 R8, RZ, RZ, RZ ;  /* 0x000000ffff087224 */ /* 0x001fe200078e00ff */
[----:B-1----:R-:W-:-:S05]  /*0590*/  IADD3 R7, PT, PT, RZ, -R9, RZ ;  /* 0x80000009ff077210 */ /* 0x002fca0007ffe0ff */
        /* <DEDUP_REMOVED lines=8> */
[----:B------:R-:W-:Y:S02]  /*0620*/  @P0 IADD3 R6, PT, PT, R6, -UR4, RZ ;  /* 0x8000000406060c10 */ /* 0x000fe4000fffe0ff */
[----:B------:R-:W-:Y:S01]  /*0630*/  @!P1 LOP3.LUT R6, RZ, UR4, RZ, 0x33, !PT ;  /* 0x00000004ff069c12 */ /* 0x000fe2000f8e33ff */
[----:B------:R-:W-:Y:S06]  /*0640*/  BRA `(.L_x_14) ;  /* 0x0000000000207947 */ /* 0x000fec0003800000 */
.L_x_13:
[----:B------:R-:W0:Y:S01]  /*0650*/  LDCU UR5, c[0x0][0x394] ;  /* 0x00007280ff0577ac */ /* 0x000e220008000800 */
[----:B------:R-:W-:Y:S01]  /*0660*/  IMAD.MOV.U32 R0, RZ, RZ, R6 ;  /* 0x000000ffff007224 */ /* 0x000fe200078e0006 */
[----:B------:R-:W-:Y:S01]  /*0670*/  MOV R10, 0x6c0 ;  /* 0x000006c0000a7802 */ /* 0x000fe20000000f00 */
[----:B------:R-:W-:Y:S02]  /*0680*/  IMAD.MOV.U32 R15, RZ, RZ, R7 ;  /* 0x000000ffff0f7224 */ /* 0x000fe400078e0007 */
[----:B------:R-:W-:Y:S01]  /*0690*/  IMAD.MOV.U32 R13, RZ, RZ, RZ ;  /* 0x000000ffff0d7224 */ /* 0x000fe200078e00ff */
[----:B0-----:R-:W-:-:S07]  /*06a0*/  MOV R12, UR5 ;  /* 0x00000005000c7c02 */ /* 0x001fce0008000f00 */
[----:B-----5:R-:W-:Y:S05]  /*06b0*/  CALL.REL.NOINC `($__internal_1_$__cuda_sm20_rem_u64) ;  /* 0x00000004006c7944 */ /* 0x020fea0003c00000 */
[----:B------:R-:W-:-:S07]  /*06c0*/  IMAD.MOV.U32 R6, RZ, RZ, R8 ;  /* 0x000000ffff067224 */ /* 0x000fce00078e0008 */
.L_x_14:
[----:B------:R-:W-:Y:S05]  /*06d0*/  BSYNC.RECONVERGENT B3 ;  /* 0x0000000000037941 */ /* 0x000fea0003800200 */
.L_x_12:
[----:B------:R-:W-:-:S07]  /*06e0*/  IMAD.MOV.U32 R16, RZ, RZ, R6 ;  /* 0x000000ffff107224 */ /* 0x000fce00078e0006 */
.L_x_11:
[----:B------:R-:W-:Y:S05]  /*06f0*/  BSYNC.RECONVERGENT B2 ;  /* 0x0000000000027941 */ /* 0x000fea0003800200 */
.L_x_10:
        /* <DEDUP_REMOVED lines=20> */
[----:B------:R-:W-:-:S05]  /*0840*/  @!P1 LOP3.LUT R6, RZ, UR4, RZ, 0x33, !PT ;  /* 0x00000004ff069c12 */ /* 0x000fca000f8e33ff */
[----:B------:R-:W-:Y:S01]  /*0850*/  IMAD.MOV.U32 R4, RZ, RZ, R6 ;  /* 0x000000ffff047224 */ /* 0x000fe200078e0006 */
[----:B------:R-:W-:Y:S06]  /*0860*/  BRA `(.L_x_17) ;  /* 0x0000000000207947 */ /* 0x000fec0003800000 */
.L_x_16:
[----:B------:R-:W0:Y:S01]  /*0870*/  LDCU UR5, c[0x0][0x394] ;  /* 0x00007280ff0577ac */ /* 0x000e220008000800 */
[----:B------:R-:W-:Y:S02]  /*0880*/  HFMA2 R13, -RZ, RZ, 0, 0 ;  /* 0x00000000ff0d7431 */ /* 0x000fe400000001ff */
[----:B------:R-:W-:Y:S01]  /*0890*/  IMAD.MOV.U32 R0, RZ, RZ, R6 ;  /* 0x000000ffff007224 */ /* 0x000fe200078e0006 */
[----:B------:R-:W-:Y:S01]  /*08a0*/  MOV R10, 0x8e0 ;  /* 0x000008e0000a7802 */ /* 0x000fe20000000f00 */
[----:B------:R-:W-:Y:S02]  /*08b0*/  IMAD.MOV.U32 R15, RZ, RZ, R7 ;  /* 0x000000ffff0f7224 */ /* 0x000fe400078e0007 */
[----:B0-----:R-:W-:-:S07]  /*08c0*/  IMAD.U32 R12, RZ, RZ, UR5 ;  /* 0x00000005ff0c7e24 */ /* 0x001fce000f8e00ff */
[----:B-----5:R-:W-:Y:S05]  /*08d0*/  CALL.REL.NOINC `($__internal_1_$__cuda_sm20_rem_u64) ;  /* 0x0000000000e47944 */ /* 0x020fea0003c00000 */
[----:B------:R-:W-:-:S07]  /*08e0*/  IMAD.MOV.U32 R4, RZ, RZ, R8 ;  /* 0x000000ffff047224 */ /* 0x000fce00078e0008 */
.L_x_17:
[----:B------:R-:W-:Y:S05]  /*08f0*/  BSYNC.RECONVERGENT B2 ;  /* 0x0000000000027941 */ /* 0x000fea0003800200 */
.L_x_15:
[C---:B------:R-:W-:Y:S02]  /*0900*/  ISETP.GT.U32.AND P0, PT, R14.reuse, 0x1, PT ;  /* 0x000000010e00780c */ /* 0x040fe40003f04070 */
[--C-:B------:R-:W-:Y:S02]  /*0910*/  SHF.R.U64 R14, R14, 0x1, R17.reuse ;  /* 0x000000010e0e7819 */ /* 0x100fe40000001211 */
[----:B------:R-:W-:Y:S02]  /*0920*/  ISETP.GT.U32.AND.EX P0, PT, R17, RZ, PT, P0 ;  /* 0x000000ff1100720c */ /* 0x000fe40003f04100 */
[----:B------:R-:W-:-:S11]  /*0930*/  SHF.R.U32.HI R17, RZ, 0x1, R17 ;  /* 0x00000001ff117819 */ /* 0x000fd60000011611 */
[----:B------:R-:W-:Y:S05]  /*0940*/  @P0 BRA `(.L_x_18) ;  /* 0xfffffff800d40947 */ /* 0x000fea000383ffff */
[----:B------:R-:W-:Y:S05]  /*0950*/  BSYNC.RECONVERGENT B1 ;  /* 0x0000000000017941 */ /* 0x000fea0003800200 */
.L_x_9:
[----:B------:R-:W-:-:S07]  /*0960*/  IMAD.MOV.U32 R17, RZ, RZ, RZ ;  /* 0x000000ffff117224 */ /* 0x000fce00078e00ff */
.L_x_8:
[----:B------:R-:W-:Y:S05]  /*0970*/  BSYNC.RECONVERGENT B0 ;  /* 0x0000000000007941 */ /* 0x000fea0003800200 */
.L_x_7:
[----:B------:R-:W-:-:S04]  /*0980*/  LEA R4, P0, R5, R2, 0x2 ;  /* 0x0000000205047211 */ /* 0x000fc800078010ff */
[----:B------:R-:W-:-:S05]  /*0990*/  LEA.HI.X R5, R5, R3, RZ, 0x2, P0 ;  /* 0x0000000305057211 */ /* 0x000fca00000f14ff */
[----:B------:R-:W2:Y:S01]  /*09a0*/  LDG.E R7, desc[UR6][R4.64] ;  /* 0x0000000604077981 */ /* 0x000ea2000c1e1900 */
[----:B------:R-:W-:Y:S01]  /*09b0*/  BSSY.RECONVERGENT B0, `(.L_x_19) ;  /* 0x0000020000007945 */ /* 0x000fe20003800200 */
[-C--:B--2---:R-:W-:Y:S02]  /*09c0*/  IMAD R9, R17, R7.reuse, RZ ;  /* 0x0000000711097224 */ /* 0x084fe400078e02ff */
[----:B------:R-:W-:-:S05]  /*09d0*/  IMAD.WIDE.U32 R6, R16, R7, RZ ;  /* 0x0000000710067225 */ /* 0x000fca00078e00ff */
[----:B------:R-:W-:-:S04]  /*09e0*/  IADD3 R15, PT, PT, R7, R9, RZ ;  /* 0x00000009070f7210 */ /* 0x000fc80007ffe0ff */
[----:B------:R-:W-:-:S13]  /*09f0*/  ISETP.NE.U32.AND P0, PT, R15, RZ, PT ;  /* 0x000000ff0f00720c */ /* 0x000fda0003f05070 */
[----:B------:R-:W-:Y:S05]  /*0a00*/  @P0 BRA `(.L_x_20) ;  /* 0x00000000004c0947 */ /* 0x000fea0003800000 */
[----:B------:R-:W0:Y:S02]  /*0a10*/  LDCU UR4, c[0x0][0x394] ;  /* 0x00007280ff0477ac */ /* 0x000e240008000800 */
[----:B0-----:R-:W0:Y:S01]  /*0a20*/  I2F.U32.RP R10, UR4 ;  /* 0x00000004000a7d06 */ /* 0x001e220008209000 */
[----:B------:R-:W-:-:S07]  /*0a30*/  ISETP.NE.U32.AND P1, PT, RZ, UR4, PT ;  /* 0x00000004ff007c0c */ /* 0x000fce000bf25070 */
[----:B0-----:R-:W0:Y:S02]  /*0a40*/  MUFU.RCP R10, R10 ;  /* 0x0000000a000a7308 */ /* 0x001e240000001000 */
[----:B0-----:R-:W-:-:S06]  /*0a50*/  VIADD R8, R10, 0xffffffe ;  /* 0x0ffffffe0a087836 */ /* 0x001fcc0000000000 */
[----:B------:R0:W1:Y:S02]  /*0a60*/  F2I.FTZ.U32.TRUNC.NTZ R9, R8 ;  /* 0x0000000800097305 */ /* 0x000064000021f000 */
[----:B0-----:R-:W-:Y:S02]  /*0a70*/  IMAD.MOV.U32 R8, RZ, RZ, RZ ;  /* 0x000000ffff087224 */ /* 0x001fe400078e00ff */
[----:B-1----:R-:W-:-:S04]  /*0a80*/  IMAD.MOV R7, RZ, RZ, -R9 ;  /* 0x000000ffff077224 */ /* 0x002fc800078e0a09 */
[----:B------:R-:W-:-:S04]  /*0a90*/  IMAD R7, R7, UR4, RZ ;  /* 0x0000000407077c24 */ /* 0x000fc8000f8e02ff */
[----:B------:R-:W-:-:S06]  /*0aa0*/  IMAD.HI.U32 R7, R9, R7, R8 ;  /* 0x0000000709077227 */ /* 0x000fcc00078e0008 */
[----:B------:R-:W-:-:S05]  /*0ab0*/  IMAD.HI.U32 R0, R7, R6, RZ ;  /* 0x0000000607007227 */ /* 0x000fca00078e00ff */
[----:B------:R-:W-:-:S05]  /*0ac0*/  IADD3 R7, PT, PT, -R0, RZ, RZ ;  /* 0x000000ff00077210 */ /* 0x000fca0007ffe1ff */
[----:B------:R-:W-:-:S05]  /*0ad0*/  IMAD R6, R7, UR4, R6 ;  /* 0x0000000407067c24 */ /* 0x000fca000f8e0206 */
[----:B------:R-:W-:-:S13]  /*0ae0*/  ISETP.GE.U32.AND P0, PT, R6, UR4, PT ;  /* 0x0000000406007c0c */ /* 0x000fda000bf06070 */
[----:B------:R-:W-:-:S05]  /*0af0*/  @P0 VIADD R6, R6, -UR4 ;  /* 0x8000000406060c36 */ /* 0x000fca0008000000 */
[----:B------:R-:W-:-:S13]  /*0b00*/  ISETP.GE.U32.AND P0, PT, R6, UR4, PT ;  /* 0x0000000406007c0c */ /* 0x000fda000bf06070 */
[----:B------:R-:W-:Y:S01]  /*0b10*/  @P0 VIADD R6, R6, -UR4 ;  /* 0x8000000406060c36 */ /* 0x000fe20008000000 */
[----:B------:R-:W-:Y:S01]  /*0b20*/  @!P1 LOP3.LUT R6, RZ, UR4, RZ, 0x33, !PT ;  /* 0x00000004ff069c12 */ /* 0x000fe2000f8e33ff */
[----:B------:R-:W-:Y:S06]  /*0b30*/  BRA `(.L_x_21) ;  /* 0x00000000001c7947 */ /* 0x000fec0003800000 */
.L_x_20:
[----:B------:R-:W0:Y:S01]  /*0b40*/  LDCU UR4, c[0x0][0x394] ;  /* 0x00007280ff0477ac */ /* 0x000e220008000800 */
[----:B------:R-:W-:Y:S01]  /*0b50*/  MOV R0, R6 ;  /* 0x0000000600007202 */ /* 0x000fe20000000f00 */
[----:B------:R-:W-:Y:S01]  /*0b60*/  IMAD.MOV.U32 R13, RZ, RZ, RZ ;  /* 0x000000ffff0d7224 */ /* 0x000fe200078e00ff */
[----:B------:R-:W-:Y:S01]  /*0b70*/  MOV R10, 0xba0 ;  /* 0x00000ba0000a7802 */ /* 0x000fe20000000f00 */
[----:B0-----:R-:W-:-:S07]  /*0b80*/  IMAD.U32 R12, RZ, RZ, UR4 ;  /* 0x00000004ff0c7e24 */ /* 0x001fce000f8e00ff */
[----:B-----5:R-:W-:Y:S05]  /*0b90*/  CALL.REL.NOINC `($__internal_1_$__cuda_sm20_rem_u64) ;  /* 0x0000000000347944 */ /* 0x020fea0003c00000 */
[----:B------:R-:W-:-:S07]  /*0ba0*/  MOV R6, R8 ;  /* 0x0000000800067202 */ /* 0x000fce0000000f00 */
.L_x_21:
[----:B------:R-:W-:Y:S05]  /*0bb0*/  BSYNC.RECONVERGENT B0 ;  /* 0x0000000000007941 */ /* 0x000fea0003800200 */
.L_x_19:
[----:B------:R-:W0:Y:S01]  /*0bc0*/  LDC R9, c[0x0][0x394] ;  /* 0x0000e500ff097b82 */ /* 0x000e220000000800 */
[C---:B-----5:R-:W-:Y:S01]  /*0bd0*/  IMAD.IADD R0, R11.reuse, 0x1, R6 ;  /* 0x000000010b007824 */ /* 0x060fe200078e0206 */
[----:B------:R-:W-:-:S04]  /*0be0*/  ISETP.GE.U32.AND P1, PT, R11, R6, PT ;  /* 0x000000060b00720c */ /* 0x000fc80003f26070 */
[----:B0-----:R-:W-:Y:S02]  /*0bf0*/  ISETP.GE.U32.AND P0, PT, R0, R9, PT ;  /* 0x000000090000720c */ /* 0x001fe40003f06070 */
[C---:B------:R-:W-:Y:S02]  /*0c00*/  SEL R8, R9.reuse, RZ, !P1 ;  /* 0x000000ff09087207 */ /* 0x040fe40004800000 */
[----:B------:R-:W-:Y:S02]  /*0c10*/  SEL R7, R9, RZ, P0 ;  /* 0x000000ff09077207 */ /* 0x000fe40000000000 */
[----:B------:R-:W-:-:S03]  /*0c20*/  IADD3 R11, PT, PT, R8, R11, -R6 ;  /* 0x0000000b080b7210 */ /* 0x000fc60007ffe806 */
[----:B------:R-:W-:-:S05]  /*0c30*/  IMAD.IADD R7, R0, 0x1, -R7 ;  /* 0x0000000100077824 */ /* 0x000fca00078e0a07 */
[----:B------:R-:W-:Y:S04]  /*0c40*/  STG.E desc[UR6][R2.64], R7 ;  /* 0x0000000702007986 */ /* 0x000fe8000c101906 */
[----:B------:R-:W-:Y:S01]  /*0c50*/  STG.E desc[UR6][R4.64], R11 ;  /* 0x0000000b04007986 */ /* 0x000fe2000c101906 */
[----:B------:R-:W-:Y:S05]  /*0c60*/  EXIT ;  /* 0x000000000000794d */ /* 0x000fea0003800000 */
        .weak           $__internal_1_$__cuda_sm20_rem_u64
        .type           $__internal_1_$__cuda_sm20_rem_u64,@function
        .size           $__internal_1_$__cuda_sm20_rem_u64,(.L_x_48 - $__internal_1_$__cuda_sm20_rem_u64)
$__internal_1_$__cuda_sm20_rem_u64:
[----:B------:R-:W0:Y:S08]  /*0c70*/  I2F.U64.RP R18, R12 ;  /* 0x0000000c00127312 */ /* 0x000e300000309000 */
[----:B0-----:R-:W0:Y:S02]  /*0c80*/  MUFU.RCP R18, R18 ;  /* 0x0000001200127308 */ /* 0x001e240000001000 */
[----:B0-----:R-:W-:-:S06]  /*0c90*/  IADD3 R6, PT, PT, R18, 0x1ffffffe, RZ ;  /* 0x1ffffffe12067810 */ /* 0x001fcc0007ffe0ff */
[----:B------:R-:W0:Y:S02]  /*0ca0*/  F2I.U64.TRUNC R6, R6 ;  /* 0x0000000600067311 */ /* 0x000e24000020d800 */
[----:B0-----:R-:W-:-:S04]  /*0cb0*/  IMAD.WIDE.U32 R8, R6, R12, RZ ;  /* 0x0000000c06087225 */ /* 0x001fc800078e00ff */
[----:B------:R-:W-:Y:S01]  /*0cc0*/  IMAD R9, R6, R13, R9 ;  /* 0x0000000d06097224 */ /* 0x000fe200078e0209 */
[----:B------:R-:W-:-:S03]  /*0cd0*/  IADD3 R19, P0, PT, RZ, -R8, RZ ;  /* 0x80000008ff137210 */ /* 0x000fc60007f1e0ff */
[----:B------:R-:W-:Y:S02]  /*0ce0*/  IMAD R9, R7, R12, R9 ;  /* 0x0000000c07097224 */ /* 0x000fe400078e0209 */
[----:B------:R-:W-:-:S04]  /*0cf0*/  IMAD.HI.U32 R8, R6, R19, RZ ;  /* 0x0000001306087227 */ /* 0x000fc800078e00ff */
[----:B------:R-:W-:Y:S02]  /*0d00*/  IMAD.X R21, RZ, RZ, ~R9, P0 ;  /* 0x000000ffff157224 */ /* 0x000fe400000e0e09 */
[----:B------:R-:W-:Y:S02]  /*0d10*/  IMAD.MOV.U32 R9, RZ, RZ, R6 ;  /* 0x000000ffff097224 */ /* 0x000fe400078e0006 */
[-C--:B------:R-:W-:Y:S02]  /*0d20*/  IMAD R23, R7, R21.reuse, RZ ;  /* 0x0000001507177224 */ /* 0x080fe400078e02ff */
[----:B------:R-:W-:-:S04]  /*0d30*/  IMAD.WIDE.U32 R8, P0, R6, R21, R8 ;  /* 0x0000001506087225 */ /* 0x000fc80007800008 */
[----:B------:R-:W-:-:S04]  /*0d40*/  IMAD.HI.U32 R8, P1, R7, R19, R8 ;  /* 0x0000001307087227 */ /* 0x000fc80007820008 */
[----:B------:R-:W-:Y:S01]  /*0d50*/  IMAD.HI.U32 R19, R7, R21, RZ ;  /* 0x0000001507137227 */ /* 0x000fe200078e00ff */
[----:B------:R-:W-:-:S04]  /*0d60*/  IADD3 R9, P2, PT, R23, R8, RZ ;  /* 0x0000000817097210 */ /* 0x000fc80007f5e0ff */
[----:B------:R-:W-:Y:S01]  /*0d70*/  IADD3.X R19, PT, PT, R19, R7, RZ, P0, !PT ;  /* 0x0000000713137210 */ /* 0x000fe200007fe4ff */
[----:B------:R-:W-:-:S03]  /*0d80*/  IMAD.WIDE.U32 R6, R9, R12, RZ ;  /* 0x0000000c09067225 */ /* 0x000fc600078e00ff */
[----:B------:R-:W-:Y:S01]  /*0d90*/  IADD3.X R19, PT, PT, RZ, RZ, R19, P2, P1 ;  /* 0x000000ffff137210 */ /* 0x000fe200017e2413 */
[----:B------:R-:W-:Y:S01]  /*0da0*/  IMAD R7, R9, R13, R7 ;  /* 0x0000000d09077224 */ /* 0x000fe200078e0207 */
[----:B------:R-:W-:-:S03]  /*0db0*/  IADD3 R21, P0, PT, RZ, -R6, RZ ;  /* 0x80000006ff157210 */ /* 0x000fc60007f1e0ff */
[----:B------:R-:W-:Y:S02]  /*0dc0*/  IMAD R7, R19, R12, R7 ;  /* 0x0000000c13077224 */ /* 0x000fe400078e0207 */
[----:B------:R-:W-:-:S04]  /*0dd0*/  IMAD.HI.U32 R8, R9, R21, RZ ;  /* 0x0000001509087227 */ /* 0x000fc800078e00ff */
[----:B------:R-:W-:Y:S02]  /*0de0*/  IMAD.X R6, RZ, RZ, ~R7, P0 ;  /* 0x000000ffff067224 */ /* 0x000fe400000e0e07 */
[----:B------:R-:W-:Y:S02]  /*0df0*/  HFMA2 R7, -RZ, RZ, 0, 0 ;  /* 0x00000000ff077431 */ /* 0x000fe400000001ff */
[----:B------:R-:W-:-:S04]  /*0e00*/  IMAD.WIDE.U32 R8, P0, R9, R6, R8 ;  /* 0x0000000609087225 */ /* 0x000fc80007800008 */
[C---:B------:R-:W-:Y:S02]  /*0e10*/  IMAD R18, R19.reuse, R6, RZ ;  /* 0x0000000613127224 */ /* 0x040fe400078e02ff */
[----:B------:R-:W-:-:S04]  /*0e20*/  IMAD.HI.U32 R9, P1, R19, R21, R8 ;  /* 0x0000001513097227 */ /* 0x000fc80007820008 */
[----:B------:R-:W-:Y:S01]  /*0e30*/  IMAD.HI.U32 R6, R19, R6, RZ ;  /* 0x0000000613067227 */ /* 0x000fe200078e00ff */
[----:B------:R-:W-:-:S03]  /*0e40*/  IADD3 R9, P2, PT, R18, R9, RZ ;  /* 0x0000000912097210 */ /* 0x000fc60007f5e0ff */
[----:B------:R-:W-:Y:S02]  /*0e50*/  IMAD.X R19, R6, 0x1, R19, P0 ;  /* 0x0000000106137824 */ /* 0x000fe400000e0613 */
[----:B------:R-:W-:-:S03]  /*0e60*/  IMAD.HI.U32 R6, R9, R0, RZ ;  /* 0x0000000009067227 */ /* 0x000fc600078e00ff */
[----:B------:R-:W-:Y:S01]  /*0e70*/  IADD3.X R19, PT, PT, RZ, RZ, R19, P2, P1 ;  /* 0x000000ffff137210 */ /* 0x000fe200017e2413 */
[----:B------:R-:W-:-:S04]  /*0e80*/  IMAD.WIDE.U32 R6, R9, R15, R6 ;  /* 0x0000000f09067225 */ /* 0x000fc800078e0006 */
[C---:B------:R-:W-:Y:S02]  /*0e90*/  IMAD R9, R19.reuse, R15, RZ ;  /* 0x0000000f13097224 */ /* 0x040fe400078e02ff */
[----:B------:R-:W-:-:S04]  /*0ea0*/  IMAD.HI.U32 R6, P0, R19, R0, R6 ;  /* 0x0000000013067227 */ /* 0x000fc80007800006 */
[----:B------:R-:W-:Y:S01]  /*0eb0*/  IMAD.HI.U32 R8, R19, R15, RZ ;  /* 0x0000000f13087227 */ /* 0x000fe200078e00ff */
[----:B------:R-:W-:-:S03]  /*0ec0*/  IADD3 R9, P1, PT, R9, R6, RZ ;  /* 0x0000000609097210 */ /* 0x000fc60007f3e0ff */
[----:B------:R-:W-:Y:S02]  /*0ed0*/  IMAD.X R8, RZ, RZ, R8, P0 ;  /* 0x000000ffff087224 */ /* 0x000fe400000e0608 */
[----:B------:R-:W-:-:S04]  /*0ee0*/  IMAD.WIDE.U32 R6, R9, R12, RZ ;  /* 0x0000000c09067225 */ /* 0x000fc800078e00ff */
[----:B------:R-:W-:Y:S01]  /*0ef0*/  IMAD.X R19, RZ, RZ, R8, P1 ;  /* 0x000000ffff137224 */ /* 0x000fe200008e0608 */
[----:B------:R-:W-:Y:S01]  /*0f00*/  IADD3 R21, P1, PT, -R6, R0, RZ ;  /* 0x0000000006157210 */ /* 0x000fe20007f3e1ff */
[----:B------:R-:W-:-:S03]  /*0f10*/  IMAD R9, R9, R13, R7 ;  /* 0x0000000d09097224 */ /* 0x000fc600078e0207 */
[-C--:B------:R-:W-:Y:S01]  /*0f20*/  ISETP.GE.U32.AND P0, PT, R21, R12.reuse, PT ;  /* 0x0000000c1500720c */ /* 0x080fe20003f06070 */
[----:B------:R-:W-:-:S05]  /*0f30*/  IMAD R6, R19, R12, R9 ;  /* 0x0000000c13067224 */ /* 0x000fca00078e0209 */
[----:B------:R-:W-:Y:S02]  /*0f40*/  IADD3.X R8, PT, PT, ~R6, R15, RZ, P1, !PT ;  /* 0x0000000f06087210 */ /* 0x000fe40000ffe5ff */
[----:B------:R-:W-:Y:S02]  /*0f50*/  IADD3 R7, P1, PT, -R12, R21, RZ ;  /* 0x000000150c077210 */ /* 0x000fe40007f3e1ff */
[----:B------:R-:W-:-:S03]  /*0f60*/  ISETP.GE.U32.AND.EX P0, PT, R8, R13, PT, P0 ;  /* 0x0000000d0800720c */ /* 0x000fc60003f06100 */
[--C-:B------:R-:W-:Y:S01]  /*0f70*/  IMAD.X R6, R8, 0x1, ~R13.reuse, P1 ;  /* 0x0000000108067824 */ /* 0x100fe200008e0e0d */
[----:B------:R-:W-:Y:S02]  /*0f80*/  SEL R7, R7, R21, P0 ;  /* 0x0000001507077207 */ /* 0x000fe40000000000 */
[----:B------:R-:W-:Y:S02]  /*0f90*/  ISETP.NE.U32.AND P1, PT, R12, RZ, PT ;  /* 0x000000ff0c00720c */ /* 0x000fe40003f25070 */
[----:B------:R-:W-:Y:S02]  /*0fa0*/  SEL R6, R6, R8, P0 ;  /* 0x0000000806067207 */ /* 0x000fe40000000000 */
[----:B------:R-:W-:Y:S02]  /*0fb0*/  IADD3 R8, P2, PT, -R12, R7, RZ ;  /* 0x000000070c087210 */ /* 0x000fe40007f5e1ff */
[----:B------:R-:W-:Y:S02]  /*0fc0*/  ISETP.GE.U32.AND P0, PT, R7, R12, PT ;  /* 0x0000000c0700720c */ /* 0x000fe40003f06070 */
[----:B------:R-:W-:Y:S01]  /*0fd0*/  ISETP.NE.AND.EX P1, PT, R13, RZ, PT, P1 ;  /* 0x000000ff0d00720c */ /* 0x000fe20003f25310 */
[C---:B------:R-:W-:Y:S01]  /*0fe0*/  IMAD.X R9, R6.reuse, 0x1, ~R13, P2 ;  /* 0x0000000106097824 */ /* 0x040fe200010e0e0d */
[----:B------:R-:W-:-:S04]  /*0ff0*/  ISETP.GE.U32.AND.EX P0, PT, R6, R13, PT, P0 ;  /* 0x0000000d0600720c */ /* 0x000fc80003f06100 */
[----:B------:R-:W-:Y:S01]  /*1000*/  SEL R8, R8, R7, P0 ;  /* 0x0000000708087207 */ /* 0x000fe20000000000 */
[----:B------:R-:W-:Y:S01]  /*1010*/  IMAD.MOV.U32 R7, RZ, RZ, 0x0 ;  /* 0x00000000ff077424 */ /* 0x000fe200078e00ff */
[----:B------:R-:W-:Y:S02]  /*1020*/  SEL R9, R9, R6, P0 ;  /* 0x0000000609097207 */ /* 0x000fe40000000000 */
[----:B------:R-:W-:Y:S02]  /*1030*/  MOV R6, R10 ;  /* 0x0000000a00067202 */ /* 0x000fe40000000f00 */
[----:B------:R-:W-:Y:S02]  /*1040*/  SEL R8, R8, 0xffffffff, P1 ;  /* 0xffffffff08087807 */ /* 0x000fe40000800000 */
[----:B------:R-:W-:Y:S01]  /*1050*/  SEL R9, R9, 0xffffffff, P1 ;  /* 0xffffffff09097807 */ /* 0x000fe20000800000 */
[----:B------:R-:W-:Y:S06]  /*1060*/  RET.REL.NODEC R6 `(_Z23ntt_double_stage_kernelPjmjjj) ;  /* 0xffffffec06e47950 */ /* 0x000fec0003c3ffff */
.L_x_22:
        /* <DEDUP_REMOVED lines=9> */
.L_x_48:


//--------------------- .text._Z24pointwise_mul_kernel_intPKjS0_Pjmj --------------------------
	.section	.text._Z24pointwise_mul_kernel_intPKjS0_Pjmj,"ax",@progbits
	.align	128
        .global         _Z24pointwise_mul_kernel_intPKjS0_Pjmj
        .type           _Z24pointwise_mul_kernel_intPKjS0_Pjmj,@function
        .size           _Z24pointwise_mul_kernel_intPKjS0_Pjmj,(.L_x_49 - _Z24pointwise_mul_kernel_intPKjS0_Pjmj)
        .other          _Z24pointwise_mul_kernel_intPKjS0_Pjmj,@"STO_CUDA_ENTRY STV_DEFAULT"
_Z24pointwise_mul_kernel_intPKjS0_Pjmj:
.text._Z24pointwise_mul_kernel_intPKjS0_Pjmj:
        /* <DEDUP_REMOVED lines=9> */
[----:B------:R-:W0:Y:S01]  /*0090*/  LDCU.128 UR8, c[0x0][0x380] ;  /* 0x00007000ff0877ac */ /* 0x000e220008000c00 */
[----:B------:R-:W-:Y:S01]  /*00a0*/  IMAD.SHL.U32 R2, R0, 0x4, RZ ;  /* 0x0000000400027824 */ /* 0x000fe200078e00ff */
[----:B------:R-:W-:Y:S01]  /*00b0*/  SHF.R.U32.HI R0, RZ, 0x1e, R0 ;  /* 0x0000001eff007819 */ /* 0x000fe20000011600 */
[----:B------:R-:W1:Y:S03]  /*00c0*/  LDCU.64 UR6, c[0x0][0x358] ;  /* 0x00006b00ff0677ac */ /* 0x000e660008000a00 */
[C---:B0-----:R-:W-:Y:S02]  /*00d0*/  IADD3 R6, P0, PT, R2.reuse, UR8, RZ ;  /* 0x0000000802067c10 */ /* 0x041fe4000ff1e0ff */
[----:B------:R-:W-:Y:S02]  /*00e0*/  IADD3 R8, P1, PT, R2, UR10, RZ ;  /* 0x0000000a02087c10 */ /* 0x000fe4000ff3e0ff */
[----:B------:R-:W-:-:S02]  /*00f0*/  IADD3.X R7, PT, PT, R0, UR9, RZ, P0, !PT ;  /* 0x0000000900077c10 */ /* 0x000fc400087fe4ff */
[----:B------:R-:W-:-:S03]  /*0100*/  IADD3.X R9, PT, PT, R0, UR11, RZ, P1, !PT ;  /* 0x0000000b00097c10 */ /* 0x000fc60008ffe4ff */
[----:B-1----:R-:W2:Y:S04]  /*0110*/  LDG.E R4, desc[UR6][R6.64] ;  /* 0x0000000606047981 */ /* 0x002ea8000c1e1900 */
[----:B------:R-:W2:Y:S01]  /*0120*/  LDG.E R5, desc[UR6][R8.64] ;  /* 0x0000000608057981 */ /* 0x000ea2000c1e1900 */
[----:B------:R-:W-:Y:S01]  /*0130*/  BSSY.RECONVERGENT B0, `(.L_x_23) ;  /* 0x0000019000007945 */ /* 0x000fe20003800200 */
[----:B--2---:R-:W-:-:S05]  /*0140*/  IMAD.WIDE.U32 R4, R5, R4, RZ ;  /* 0x0000000405047225 */ /* 0x004fca00078e00ff */
        /* <DEDUP_REMOVED lines=21> */
.L_x_24:
[----:B------:R-:W-:-:S07]  /*02a0*/  MOV R6, 0x2c0 ;  /* 0x000002c000067802 */ /* 0x000fce0000000f00 */
[----:B------:R-:W-:Y:S05]  /*02b0*/  CALL.REL.NOINC `($__internal_2_$__cuda_sm20_rem_u64) ;  /* 0x0000000000187944 */ /* 0x000fea0003c00000 */
.L_x_25:
[----:B------:R-:W-:Y:S05]  /*02c0*/  BSYNC.RECONVERGENT B0 ;  /* 0x0000000000007941 */ /* 0x000fea0003800200 */
.L_x_23:
[----:B------:R-:W0:Y:S02]  /*02d0*/  LDCU.64 UR4, c[0x0][0x390] ;  /* 0x00007200ff0477ac */ /* 0x000e240008000a00 */
[----:B0-----:R-:W-:-:S04]  /*02e0*/  IADD3 R2, P0, PT, R2, UR4, RZ ;  /* 0x0000000402027c10 */ /* 0x001fc8000ff1e0ff */
[----:B------:R-:W-:-:S05]  /*02f0*/  IADD3.X R3, PT, PT, R0, UR5, RZ, P0, !PT ;  /* 0x0000000500037c10 */ /* 0x000fca00087fe4ff */
[----:B------:R-:W-:Y:S01]  /*0300*/  STG.E desc[UR6][R2.64], R4 ;  /* 0x0000000402007986 */ /* 0x000fe2000c101906 */
[----:B------:R-:W-:Y:S05]  /*0310*/  EXIT ;  /* 0x000000000000794d */ /* 0x000fea0003800000 */
        .weak           $__internal_2_$__cuda_sm20_rem_u64
        .type           $__internal_2_$__cuda_sm20_rem_u64,@function
        .size           $__internal_2_$__cuda_sm20_rem_u64,(.L_x_49 - $__internal_2_$__cuda_sm20_rem_u64)
$__internal_2_$__cuda_sm20_rem_u64:
        /* <DEDUP_REMOVED lines=15> */
[----:B------:R-:W-:-:S04]  /*0410*/  IMAD.HI.U32 R10, P1, R9, R7, R10 ;  /* 0x00000007090a7227 */ /* 0x000fc8000782000a */
[----:B------:R-:W-:Y:S01]  /*0420*/  IMAD.X R3, R3, 0x1, R9, P0 ;  /* 0x0000000103037824 */ /* 0x000fe200000e0609 */
[----:B------:R-:W-:-:S04]  /*0430*/  IADD3 R11, P2, PT, R15, R10, RZ ;  /* 0x0000000a0f0b7210 */ /* 0x000fc80007f5e0ff */
[----:B------:R-:W-:Y:S01]  /*0440*/  IADD3.X R3, PT, PT, RZ, RZ, R3, P2, P1 ;  /* 0x000000ffff037210 */ /* 0x000fe200017e2403 */
[----:B------:R-:W-:-:S03]  /*0450*/  IMAD.WIDE.U32 R8, R11, UR4, RZ ;  /* 0x000000040b087c25 */ /* 0x000fc6000f8e00ff */
[----:B------:R-:W-:Y:S01]  /*0460*/  IADD3 R7, P0, PT, RZ, -R8, RZ ;  /* 0x80000008ff077210 */ /* 0x000fe20007f1e0ff */
[----:B------:R-:W-:Y:S02]  /*0470*/  IMAD R8, R3, UR4, R9 ;  /* 0x0000000403087c24 */ /* 0x000fe4000f8e0209 */
[----:B------:R-:W-:Y:S02]  /*0480*/  IMAD.MOV.U32 R9, RZ, RZ, RZ ;  /* 0x000000ffff097224 */ /* 0x000fe400078e00ff */
[----:B------:R-:W-:Y:S01]  /*0490*/  IMAD.HI.U32 R10, R11, R7, RZ ;  /* 0x000000070b0a7227 */ /* 0x000fe200078e00ff */
[----:B------:R-:W-:-:S05]  /*04a0*/  IADD3.X R8, PT, PT, RZ, ~R8, RZ, P0, !PT ;  /* 0x80000008ff087210 */ /* 0x000fca00007fe4ff */
        /* <DEDUP_REMOVED lines=13> */
[----:B------:R-:W-:Y:S01]  /*0580*/  HFMA2 R7, -RZ, RZ, 0, 0 ;  /* 0x00000000ff077431 */ /* 0x000fe200000001ff */
[----:B------:R-:W-:Y:S01]  /*0590*/  IADD3.X R3, PT, PT, R3, RZ, RZ, P0, !PT ;  /* 0x000000ff03037210 */ /* 0x000fe200007fe4ff */
[----:B------:R-:W-:-:S04]  /*05a0*/  IMAD.WIDE.U32 R8, R8, UR4, RZ ;  /* 0x0000000408087c25 */ /* 0x000fc8000f8e00ff */
[----:B------:R-:W-:Y:S01]  /*05b0*/  IMAD.X R3, RZ, RZ, R3, P1 ;  /* 0x000000ffff037224 */ /* 0x000fe200008e0603 */
[----:B------:R-:W-:-:S03]  /*05c0*/  IADD3 R8, P0, PT, -R8, R4, RZ ;  /* 0x0000000408087210 */ /* 0x000fc60007f1e1ff */
[----:B------:R-:W-:-:S05]  /*05d0*/  IMAD R3, R3, UR4, R9 ;  /* 0x0000000403037c24 */ /* 0x000fca000f8e0209 */
        /* <DEDUP_REMOVED lines=11> */
[----:B------:R-:W-:Y:S02]  /*0690*/  ISETP.NE.AND.EX P1, PT, RZ, RZ, PT, P1 ;  /* 0x000000ffff00720c */ /* 0x000fe40003f25310 */
[----:B------:R-:W-:-:S04]  /*06a0*/  SEL R4, R4, R3, P0 ;  /* 0x0000000304047207 */ /* 0x000fc80000000000 */
[----:B------:R-:W-:Y:S01]  /*06b0*/  SEL R4, R4, 0xffffffff, P1 ;  /* 0xffffffff04047807 */ /* 0x000fe20000800000 */
[----:B------:R-:W-:Y:S06]  /*06c0*/  RET.REL.NODEC R6 `(_Z24pointwise_mul_kernel_intPKjS0_Pjmj) ;  /* 0xfffffff8064c7950 */ /* 0x000fec0003c3ffff */
.L_x_26:
        /* <DEDUP_REMOVED lines=11> */
.L_x_49:


//--------------------- .text._Z16scale_kernel_intPjmjj --------------------------
	.section	.text._Z16scale_kernel_intPjmjj,"ax",@progbits
	.align	128
        .global         _Z16scale_kernel_intPjmjj
        .type           _Z16scale_kernel_intPjmjj,@function
        .size           _Z16scale_kernel_intPjmjj,(.L_x_50 - _Z16scale_kernel_intPjmjj)
        .other          _Z16scale_kernel_intPjmjj,@"STO_CUDA_ENTRY STV_DEFAULT"
_Z16scale_kernel_intPjmjj:
.text._Z16scale_kernel_intPjmjj:
        /* <DEDUP_REMOVED lines=9> */
[----:B------:R-:W0:Y:S01]  /*0090*/  LDCU.64 UR4, c[0x0][0x380] ;  /* 0x00007000ff0477ac */ /* 0x000e220008000a00 */
[----:B------:R-:W1:Y:S01]  /*00a0*/  LDCU.64 UR6, c[0x0][0x358] ;  /* 0x00006b00ff0677ac */ /* 0x000e620008000a00 */
[C---:B0-----:R-:W-:Y:S01]  /*00b0*/  LEA R2, P0, R0.reuse, UR4, 0x2 ;  /* 0x0000000400027c11 */ /* 0x041fe2000f8010ff */
[----:B------:R-:W0:Y:S03]  /*00c0*/  LDCU UR4, c[0x0][0x390] ;  /* 0x00007200ff0477ac */ /* 0x000e260008000800 */
[----:B------:R-:W-:-:S05]  /*00d0*/  LEA.HI.X R3, R0, UR5, RZ, 0x2, P0 ;  /* 0x0000000500037c11 */ /* 0x000fca00080f14ff */
[----:B-1----:R-:W0:Y:S01]  /*00e0*/  LDG.E R4, desc[UR6][R2.64] ;  /* 0x0000000602047981 */ /* 0x002e22000c1e1900 */
[----:B------:R-:W-:Y:S01]  /*00f0*/  BSSY.RECONVERGENT B0, `(.L_x_27) ;  /* 0x000001a000007945 */ /* 0x000fe20003800200 */
[----:B0-----:R-:W-:-:S05]  /*0100*/  IMAD.WIDE.U32 R4, R4, UR4, RZ ;  /* 0x0000000404047c25 */ /* 0x001fca000f8e00ff */
        /* <DEDUP_REMOVED lines=21> */
.L_x_28:
[----:B------:R-:W-:-:S07]  /*0260*/  MOV R0, 0x280 ;  /* 0x0000028000007802 */ /* 0x000fce0000000f00 */
[----:B------:R-:W-:Y:S05]  /*0270*/  CALL.REL.NOINC `($__internal_3_$__cuda_sm20_rem_u64) ;  /* 0x0000000000107944 */ /* 0x000fea0003c00000 */
[----:B------:R-:W-:-:S07]  /*0280*/  MOV R4, R6 ;  /* 0x0000000600047202 */ /* 0x000fce0000000f00 */
.L_x_29:
[----:B------:R-:W-:Y:S05]  /*0290*/  BSYNC.RECONVERGENT B0 ;  /* 0x0000000000007941 */ /* 0x000fea0003800200 */
.L_x_27:
[----:B------:R-:W-:Y:S01]  /*02a0*/  STG.E desc[UR6][R2.64], R4 ;  /* 0x0000000402007986 */ /* 0x000fe2000c101906 */
[----:B------:R-:W-:Y:S05]  /*02b0*/  EXIT ;  /* 0x000000000000794d */ /* 0x000fea0003800000 */
        .weak           $__internal_3_$__cuda_sm20_rem_u64
        .type           $__internal_3_$__cuda_sm20_rem_u64,@function
        .size           $__internal_3_$__cuda_sm20_rem_u64,(.L_x_50 - $__internal_3_$__cuda_sm20_rem_u64)
$__internal_3_$__cuda_sm20_rem_u64:
        /* <DEDUP_REMOVED lines=56> */
[----:B------:R-:W-:Y:S01]  /*0640*/  IMAD.MOV.U32 R5, RZ, RZ, 0x0 ;  /* 0x00000000ff057424 */ /* 0x000fe200078e00ff */
[----:B------:R-:W-:-:S04]  /*0650*/  ISETP.NE.AND.EX P1, PT, RZ, RZ, PT, P1 ;  /* 0x000000ffff00720c */ /* 0x000fc80003f25310 */
[----:B------:R-:W-:Y:S01]  /*0660*/  SEL R6, R6, 0xffffffff, P1 ;  /* 0xffffffff06067807 */ /* 0x000fe20000800000 */
[----:B------:R-:W-:Y:S08]  /*0670*/  RET.REL.NODEC R4 `(_Z16scale_kernel_intPjmjj) ;  /* 0xfffffff804607950 */ /* 0x000ff00003c3ffff */
.L_x_30:
        /* <DEDUP_REMOVED lines=16> */
.L_x_50:


//--------------------- .text._Z16ntt_stage_kernelPjmjjj --------------------------
	.section	.text._Z16ntt_stage_kernelPjmjjj,"ax",@progbits
	.align	128
        .global         _Z16ntt_stage_kernelPjmjjj
        .type           _Z16ntt_stage_kernelPjmjjj,@function
        .size           _Z16ntt_stage_kernelPjmjjj,(.L_x_51 - _Z16ntt_stage_kernelPjmjjj)
        .other          _Z16ntt_stage_kernelPjmjjj,@"STO_CUDA_ENTRY STV_DEFAULT"
_Z16ntt_stage_kernelPjmjjj:
.text._Z16ntt_stage_kernelPjmjjj:
[----:B------:R-:W-:Y:S01]  /*0000*/  LDC R1, c[0x0][0x37c] ;  /* 0x0000df00ff017b82 */ /* 0x000fe20000000800 */
[----:B------:R-:W0:Y:S07]  /*0010*/  S2R R3, SR_TID.X ;  /* 0x0000000000037919 */ /* 0x000e2e0000002100 */
[----:B------:R-:W0:Y:S01]  /*0020*/  S2UR UR6, SR_CTAID.X ;  /* 0x00000000000679c3 */ /* 0x000e220000002500 */
[----:B------:R-:W1:Y:S07]  /*0030*/  LDCU.64 UR4, c[0x0][0x388] ;  /* 0x00007100ff0477ac */ /* 0x000e6e0008000a00 */
[----:B------:R-:W0:Y:S01]  /*0040*/  LDC R0, c[0x0][0x360] ;  /* 0x0000d800ff007b82 */ /* 0x000e220000000800 */
[----:B-1----:R-:W-:-:S02]  /*0050*/  USHF.R.U64 UR4, UR4, 0x1, UR5 ;  /* 0x0000000104047899 */ /* 0x002fc40008001205 */
[----:B------:R-:W-:-:S06]  /*0060*/  USHF.R.U32.HI UR5, URZ, 0x1, UR5 ;  /* 0x00000001ff057899 */ /* 0x000fcc0008011605 */
[----:B------:R-:W-:Y:S02]  /*0070*/  IMAD.U32 R2, RZ, RZ, UR5 ;  /* 0x00000005ff027e24 */ /* 0x000fe4000f8e00ff */
[----:B0-----:R-:W-:-:S05]  /*0080*/  IMAD R0, R0, UR6, R3 ;  /* 0x0000000600007c24 */ /* 0x001fca000f8e0203 */
[----:B------:R-:W-:-:S04]  /*0090*/  ISETP.LT.U32.AND P0, PT, R0, UR4, PT ;  /* 0x0000000400007c0c */ /* 0x000fc8000bf01070 */
[----:B------:R-:W-:-:S13]  /*00a0*/  ISETP.GT.U32.AND.EX P0, PT, R2, RZ, PT, P0 ;  /* 0x000000ff0200720c */ /* 0x000fda0003f04100 */
[----:B------:R-:W-:Y:S05]  /*00b0*/  @!P0 EXIT ;  /* 0x000000000000894d */ /* 0x000fea0003800000 */
[----:B------:R-:W0:Y:S01]  /*00c0*/  LDCU UR5, c[0x0][0x398] ;  /* 0x00007300ff0577ac */ /* 0x000e220008000800 */
[----:B------:R-:W-:Y:S01]  /*00d0*/  IMAD.MOV.U32 R9, RZ, RZ, 0x1 ;  /* 0x00000001ff097424 */ /* 0x000fe200078e00ff */
[----:B------:R-:W1:Y:S01]  /*00e0*/  LDCU.64 UR8, c[0x0][0x380] ;  /* 0x00007000ff0877ac */ /* 0x000e620008000a00 */
[----:B------:R-:W2:Y:S01]  /*00f0*/  LDCU.64 UR6, c[0x0][0x358] ;  /* 0x00006b00ff0677ac */ /* 0x000ea20008000a00 */
[----:B0-----:R-:W-:-:S06]  /*0100*/  UIADD3 UR4, UPT, UPT, UR5, -0x1, URZ ;  /* 0xffffffff05047890 */ /* 0x001fcc000fffe0ff */
[----:B------:R-:W-:Y:S02]  /*0110*/  SHF.L.U32 R9, R9, UR4, RZ ;  /* 0x0000000409097c19 */ /* 0x000fe400080006ff */
[--C-:B------:R-:W-:Y:S02]  /*0120*/  SHF.R.U32.HI R2, RZ, UR4, R0.reuse ;  /* 0x00000004ff027c19 */ /* 0x100fe40008011600 */
[----:B------:R-:W-:Y:S02]  /*0130*/  IADD3 R3, PT, PT, R9, -0x1, RZ ;  /* 0xffffffff09037810 */ /* 0x000fe40007ffe0ff */
[C---:B------:R-:W-:Y:S02]  /*0140*/  SHF.L.U32 R5, R2.reuse, UR5, RZ ;  /* 0x0000000502057c19 */ /* 0x040fe400080006ff */
[----:B------:R-:W-:Y:S02]  /*0150*/  LOP3.LUT P0, R8, R3, RZ, R0, 0xa0, !PT ;  /* 0x000000ff03087212 */ /* 0x000fe4000780a000 */
[----:B------:R-:W-:-:S02]  /*0160*/  SHF.L.U64.HI R3, R2, UR5, RZ ;  /* 0x0000000502037c19 */ /* 0x000fc400080102ff */
[----:B------:R-:W-:-:S05]  /*0170*/  IADD3 R0, P1, PT, R8, R5, RZ ;  /* 0x0000000508007210 */ /* 0x000fca0007f3e0ff */
[----:B------:R-:W-:Y:S01]  /*0180*/  IMAD.X R3, RZ, RZ, R3, P1 ;  /* 0x000000ffff037224 */ /* 0x000fe200008e0603 */
[C---:B-1----:R-:W-:Y:S01]  /*0190*/  LEA R2, P1, R0.reuse, UR8, 0x2 ;  /* 0x0000000800027c11 */ /* 0x042fe2000f8210ff */
[----:B------:R-:W0:Y:S03]  /*01a0*/  LDCU UR4, c[0x0][0x394] ;  /* 0x00007280ff0477ac */ /* 0x000e260008000800 */
[----:B------:R-:W-:Y:S01]  /*01b0*/  LEA.HI.X R3, R0, UR9, R3, 0x2, P1 ;  /* 0x0000000900037c11 */ /* 0x000fe200088f1403 */
[----:B------:R-:W1:Y:S04]  /*01c0*/  LDCU UR8, c[0x0][0x394] ;  /* 0x00007280ff0877ac */ /* 0x000e680008000800 */
[----:B--2---:R2:W5:Y:S01]  /*01d0*/  LDG.E R0, desc[UR6][R2.64] ;  /* 0x0000000602007981 */ /* 0x004562000c1e1900 */
[----:B------:R-:W-:Y:S01]  /*01e0*/  UMOV UR5, URZ ;  /* 0x000000ff00057c82 */ /* 0x000fe20008000000 */
[----:B------:R-:W-:Y:S01]  /*01f0*/  BSSY.RECONVERGENT B0, `(.L_x_31) ;  /* 0x000004e000007945 */ /* 0x000fe20003800200 */
[----:B------:R-:W-:-:S02]  /*0200*/  HFMA2 R11, -RZ, RZ, 0, 0 ;  /* 0x00000000ff0b7431 */ /* 0x000fc400000001ff */
[----:B------:R-:W-:Y:S01]  /*0210*/  IMAD.MOV.U32 R10, RZ, RZ, 0x1 ;  /* 0x00000001ff0a7424 */ /* 0x000fe200078e00ff */
[----:B------:R-:W-:Y:S06]  /*0220*/  @!P0 BRA `(.L_x_32) ;  /* 0x0000000400288947 */ /* 0x000fec0003800000 */
[----:B------:R-:W3:Y:S01]  /*0230*/  LDCU UR9, c[0x0][0x390] ;  /* 0x00007200ff0977ac */ /* 0x000ee20008000800 */
[----:B------:R-:W-:Y:S01]  /*0240*/  BSSY.RECONVERGENT B1, `(.L_x_33) ;  /* 0x0000047000017945 */ /* 0x000fe20003800200 */
[----:B------:R-:W-:Y:S02]  /*0250*/  IMAD.MOV.U32 R7, RZ, RZ, RZ ;  /* 0x000000ffff077224 */ /* 0x000fe400078e00ff */
[----:B------:R-:W-:Y:S01]  /*0260*/  IMAD.MOV.U32 R10, RZ, RZ, 0x1 ;  /* 0x00000001ff0a7424 */ /* 0x000fe200078e00ff */
[----:B---3--:R-:W-:-:S07]  /*0270*/  MOV R11, UR9 ;  /* 0x00000009000b7c02 */ /* 0x008fce0008000f00 */
.L_x_41:
        /* <DEDUP_REMOVED lines=9> */
[----:B-1----:R-:W1:Y:S01]  /*0310*/  I2F.U32.RP R6, UR8 ;  /* 0x0000000800067d06 */ /* 0x002e620008209000 */
[----:B------:R-:W-:-:S07]  /*0320*/  ISETP.NE.U32.AND P1, PT, RZ, UR8, PT ;  /* 0x00000008ff007c0c */ /* 0x000fce000bf25070 */
[----:B-1----:R-:W1:Y:S02]  /*0330*/  MUFU.RCP R6, R6 ;  /* 0x0000000600067308 */ /* 0x002e640000001000 */
[----:B-1----:R-:W-:-:S06]  /*0340*/  VIADD R4, R6, 0xffffffe ;  /* 0x0ffffffe06047836 */ /* 0x002fcc0000000000 */
[----:B------:R1:W3:Y:S02]  /*0350*/  F2I.FTZ.U32.TRUNC.NTZ R5, R4 ;  /* 0x0000000400057305 */ /* 0x0002e4000021f000 */
[----:B-1----:R-:W-:Y:S02]  /*0360*/  HFMA2 R4, -RZ, RZ, 0, 0 ;  /* 0x00000000ff047431 */ /* 0x002fe400000001ff */
[----:B---3--:R-:W-:-:S04]  /*0370*/  IMAD.MOV R13, RZ, RZ, -R5 ;  /* 0x000000ffff0d7224 */ /* 0x008fc800078e0a05 */
        /* <DEDUP_REMOVED lines=12> */
.L_x_36:
[----:B------:R-:W-:Y:S01]  /*0440*/  IMAD.MOV.U32 R6, RZ, RZ, R12 ;  /* 0x000000ffff067224 */ /* 0x000fe200078e000c */
[----:B------:R-:W-:-:S07]  /*0450*/  MOV R12, 0x470 ;  /* 0x00000470000c7802 */ /* 0x000fce0000000f00 */
[----:B012--5:R-:W-:Y:S05]  /*0460*/  CALL.REL.NOINC `($__internal_4_$__cuda_sm20_rem_u64) ;  /* 0x0000000400407944 */ /* 0x027fea0003c00000 */
[----:B------:R-:W-:-:S07]  /*0470*/  MOV R10, R6 ;  /* 0x00000006000a7202 */ /* 0x000fce0000000f00 */
.L_x_37:
[----:B0-----:R-:W-:Y:S05]  /*0480*/  BSYNC.RECONVERGENT B3 ;  /* 0x0000000000037941 */ /* 0x001fea0003800200 */
.L_x_35:
[----:B01----:R-:W-:Y:S05]  /*0490*/  BSYNC.RECONVERGENT B2 ;  /* 0x0000000000027941 */ /* 0x003fea0003800200 */
.L_x_34:
[----:B------:R-:W-:Y:S01]  /*04a0*/  IMAD.WIDE.U32 R12, R11, R11, RZ ;  /* 0x0000000b0b0c7225 */ /* 0x000fe200078e00ff */
[----:B------:R-:W-:Y:S04]  /*04b0*/  BSSY.RECONVERGENT B2, `(.L_x_38) ;  /* 0x000001a000027945 */ /* 0x000fe80003800200 */
[----:B------:R-:W-:-:S13]  /*04c0*/  ISETP.NE.U32.AND P0, PT, R13, RZ, PT ;  /* 0x000000ff0d00720c */ /* 0x000fda0003f05070 */
[----:B------:R-:W-:Y:S05]  /*04d0*/  @P0 BRA `(.L_x_39) ;  /* 0x00000000004c0947 */ /* 0x000fea0003800000 */
[----:B------:R-:W0:Y:S01]  /*04e0*/  I2F.U32.RP R6, UR8 ;  /* 0x0000000800067d06 */ /* 0x000e220008209000 */
[----:B------:R-:W-:Y:S01]  /*04f0*/  HFMA2 R4, -RZ, RZ, 0, 0 ;  /* 0x00000000ff047431 */ /* 0x000fe200000001ff */
[----:B------:R-:W-:-:S06]  /*0500*/  ISETP.NE.U32.AND P1, PT, RZ, UR8, PT ;  /* 0x00000008ff007c0c */ /* 0x000fcc000bf25070 */
[----:B0-----:R-:W0:Y:S02]  /*0510*/  MUFU.RCP R6, R6 ;  /* 0x0000000600067308 */ /* 0x001e240000001000 */
[----:B0-----:R-:W-:-:S06]  /*0520*/  VIADD R11, R6, 0xffffffe ;  /* 0x0ffffffe060b7836 */ /* 0x001fcc0000000000 */
[----:B------:R-:W0:Y:S02]  /*0530*/  F2I.FTZ.U32.TRUNC.NTZ R5, R11 ;  /* 0x0000000b00057305 */ /* 0x000e24000021f000 */
[----:B0-----:R-:W-:-:S04]  /*0540*/  IMAD.MOV R13, RZ, RZ, -R5 ;  /* 0x000000ffff0d7224 */ /* 0x001fc800078e0a05 */
        /* <DEDUP_REMOVED lines=12> */
.L_x_39:
[----:B------:R-:W-:Y:S01]  /*0610*/  IMAD.MOV.U32 R6, RZ, RZ, R12 ;  /* 0x000000ffff067224 */ /* 0x000fe200078e000c */
[----:B------:R-:W-:-:S07]  /*0620*/  MOV R12, 0x640 ;  /* 0x00000640000c7802 */ /* 0x000fce0000000f00 */
[----:B--2--5:R-:W-:Y:S05]  /*0630*/  CALL.REL.NOINC `($__internal_4_$__cuda_sm20_rem_u64) ;  /* 0x0000000000cc7944 */ /* 0x024fea0003c00000 */
[----:B------:R-:W-:-:S07]  /*0640*/  MOV R11, R6 ;  /* 0x00000006000b7202 */ /* 0x000fce0000000f00 */
.L_x_40:
[----:B------:R-:W-:Y:S05]  /*0650*/  BSYNC.RECONVERGENT B2 ;  /* 0x0000000000027941 */ /* 0x000fea0003800200 */
.L_x_38:
[C---:B------:R-:W-:Y:S02]  /*0660*/  ISETP.GT.U32.AND P0, PT, R8.reuse, 0x1, PT ;  /* 0x000000010800780c */ /* 0x040fe40003f04070 */
[--C-:B------:R-:W-:Y:S02]  /*0670*/  SHF.R.U64 R8, R8, 0x1, R7.reuse ;  /* 0x0000000108087819 */ /* 0x100fe40000001207 */
[----:B------:R-:W-:Y:S02]  /*0680*/  ISETP.GT.U32.AND.EX P0, PT, R7, RZ, PT, P0 ;  /* 0x000000ff0700720c */ /* 0x000fe40003f04100 */
[----:B------:R-:W-:-:S11]  /*0690*/  SHF.R.U32.HI R7, RZ, 0x1, R7 ;  /* 0x00000001ff077819 */ /* 0x000fd60000011607 */
[----:B------:R-:W-:Y:S05]  /*06a0*/  @P0 BRA `(.L_x_41) ;  /* 0xfffffff800f40947 */ /* 0x000fea000383ffff */
[----:B------:R-:W-:Y:S05]  /*06b0*/  BSYNC.RECONVERGENT B1 ;  /* 0x0000000000017941 */ /* 0x000fea0003800200 */
.L_x_33:
[----:B------:R-:W-:-:S07]  /*06c0*/  IMAD.MOV.U32 R11, RZ, RZ, RZ ;  /* 0x000000ffff0b7224 */ /* 0x000fce00078e00ff */
.L_x_32:
[----:B01----:R-:W-:Y:S05]  /*06d0*/  BSYNC.RECONVERGENT B0 ;  /* 0x0000000000007941 */ /* 0x003fea0003800200 */
.L_x_31:
[----:B------:R-:W-:-:S05]  /*06e0*/  IMAD.WIDE.U32 R8, R9, 0x4, R2 ;  /* 0x0000000409087825 */ /* 0x000fca00078e0002 */
[----:B------:R-:W3:Y:S01]  /*06f0*/  LDG.E R7, desc[UR6][R8.64] ;  /* 0x0000000608077981 */ /* 0x000ee2000c1e1900 */
[----:B------:R-:W-:Y:S01]  /*0700*/  BSSY.RECONVERGENT B0, `(.L_x_42) ;  /* 0x000001b000007945 */ /* 0x000fe20003800200 */
[-C--:B---3--:R-:W-:Y:S02]  /*0710*/  IMAD R5, R11, R7.reuse, RZ ;  /* 0x000000070b057224 */ /* 0x088fe400078e02ff */
[----:B------:R-:W-:-:S04]  /*0720*/  IMAD.WIDE.U32 R6, R10, R7, RZ ;  /* 0x000000070a067225 */ /* 0x000fc800078e00ff */
[----:B------:R-:W-:-:S05]  /*0730*/  IMAD.IADD R13, R7, 0x1, R5 ;  /* 0x00000001070d7824 */ /* 0x000fca00078e0205 */
[----:B------:R-:W-:-:S13]  /*0740*/  ISETP.NE.U32.AND P0, PT, R13, RZ, PT ;  /* 0x000000ff0d00720c */ /* 0x000fda0003f05070 */
[----:B------:R-:W-:Y:S05]  /*0750*/  @P0 BRA `(.L_x_43) ;  /* 0x00000000004c0947 */ /* 0x000fea0003800000 */
[----:B------:R-:W0:Y:S01]  /*0760*/  LDCU UR8, c[0x0][0x394] ;  /* 0x00007280ff0877ac */ /* 0x000e220008000800 */
[----:B------:R-:W-:Y:S01]  /*0770*/  IMAD.MOV.U32 R4, RZ, RZ, RZ ;  /* 0x000000ffff047224 */ /* 0x000fe200078e00ff */
[----:B0-----:R-:W0:Y:S01]  /*0780*/  I2F.U32.RP R7, UR8 ;  /* 0x0000000800077d06 */ /* 0x001e220008209000 */
[----:B------:R-:W-:-:S07]  /*0790*/  ISETP.NE.U32.AND P1, PT, RZ, UR8, PT ;  /* 0x00000008ff007c0c */ /* 0x000fce000bf25070 */
[----:B0-----:R-:W0:Y:S02]  /*07a0*/  MUFU.RCP R7, R7 ;  /* 0x0000000700077308 */ /* 0x001e240000001000 */
[----:B0-----:R-:W-:-:S06]  /*07b0*/  IADD3 R10, PT, PT, R7, 0xffffffe, RZ ;  /* 0x0ffffffe070a7810 */ /* 0x001fcc0007ffe0ff */
[----:B------:R-:W0:Y:S02]  /*07c0*/  F2I.FTZ.U32.TRUNC.NTZ R5, R10 ;  /* 0x0000000a00057305 */ /* 0x000e24000021f000 */
[----:B0-----:R-:W-:-:S04]  /*07d0*/  IMAD.MOV R11, RZ, RZ, -R5 ;  /* 0x000000ffff0b7224 */ /* 0x001fc800078e0a05 */
        /* <DEDUP_REMOVED lines=11> */
.L_x_43:
[----:B------:R-:W-:-:S07]  /*0890*/  MOV R12, 0x8b0 ;  /* 0x000008b0000c7802 */ /* 0x000fce0000000f00 */
[----:B--2--5:R-:W-:Y:S05]  /*08a0*/  CALL.REL.NOINC `($__internal_4_$__cuda_sm20_rem_u64) ;  /* 0x0000000000307944 */ /* 0x024fea0003c00000 */
.L_x_44:
[----:B------:R-:W-:Y:S05]  /*08b0*/  BSYNC.RECONVERGENT B0 ;  /* 0x0000000000007941 */ /* 0x000fea0003800200 */
.L_x_42:
[----:B------:R-:W0:Y:S01]  /*08c0*/  LDC R7, c[0x0][0x394] ;  /* 0x0000e500ff077b82 */ /* 0x000e220000000800 */
[CC--:B-----5:R-:W-:Y:S02]  /*08d0*/  IADD3 R4, PT, PT, R0.reuse, R6.reuse, RZ ;  /* 0x0000000600047210 */ /* 0x0e0fe40007ffe0ff */
[----:B------:R-:W-:Y:S02]  /*08e0*/  ISETP.GE.U32.AND P1, PT, R0, R6, PT ;  /* 0x000000060000720c */ /* 0x000fe40003f26070 */
[----:B0-----:R-:W-:-:S04]  /*08f0*/  ISETP.GE.U32.AND P0, PT, R4, R7, PT ;  /* 0x000000070400720c */ /* 0x001fc80003f06070 */
[C---:B------:R-:W-:Y:S02]  /*0900*/  SEL R5, R7.reuse, RZ, P0 ;  /* 0x000000ff07057207 */ /* 0x040fe40000000000 */
[----:B------:R-:W-:-:S03]  /*0910*/  SEL R7, R7, RZ, !P1 ;  /* 0x000000ff07077207 */ /* 0x000fc60004800000 */
[----:B------:R-:W-:Y:S01]  /*0920*/  IMAD.IADD R5, R4, 0x1, -R5 ;  /* 0x0000000104057824 */ /* 0x000fe200078e0a05 */
[----:B------:R-:W-:-:S04]  /*0930*/  IADD3 R7, PT, PT, R7, R0, -R6 ;  /* 0x0000000007077210 */ /* 0x000fc80007ffe806 */
[----:B------:R-:W-:Y:S04]  /*0940*/  STG.E desc[UR6][R2.64], R5 ;  /* 0x0000000502007986 */ /* 0x000fe8000c101906 */
[----:B------:R-:W-:Y:S01]  /*0950*/  STG.E desc[UR6][R8.64], R7 ;  /* 0x0000000708007986 */ /* 0x000fe2000c101906 */
[----:B------:R-:W-:Y:S05]  /*0960*/  EXIT ;  /* 0x000000000000794d */ /* 0x000fea0003800000 */
        .weak           $__internal_4_$__cuda_sm20_rem_u64
        .type           $__internal_4_$__cuda_sm20_rem_u64,@function
        .size           $__internal_4_$__cuda_sm20_rem_u64,(.L_x_51 - $__internal_4_$__cuda_sm20_rem_u64)
$__internal_4_$__cuda_sm20_rem_u64:
[----:B------:R-:W0:Y:S08]  /*0970*/  I2F.U64.RP R16, UR4 ;  /* 0x0000000400107d12 */ /* 0x000e300008309000 */
[----:B0-----:R-:W0:Y:S02]  /*0980*/  MUFU.RCP R16, R16 ;  /* 0x0000001000107308 */ /* 0x001e240000001000 */
[----:B0-----:R-:W-:-:S06]  /*0990*/  VIADD R4, R16, 0x1ffffffe ;  /* 0x1ffffffe10047836 */ /* 0x001fcc0000000000 */
[----:B------:R-:W0:Y:S02]  /*09a0*/  F2I.U64.TRUNC R4, R4 ;  /* 0x0000000400047311 */ /* 0x000e24000020d800 */
[----:B0-----:R-:W-:-:S04]  /*09b0*/  IMAD.WIDE.U32 R14, R4, UR4, RZ ;  /* 0x00000004040e7c25 */ /* 0x001fc8000f8e00ff */
[----:B------:R-:W-:Y:S01]  /*09c0*/  IMAD R15, R4, UR5, R15 ;  /* 0x00000005040f7c24 */ /* 0x000fe2000f8e020f */
[----:B------:R-:W-:-:S03]  /*09d0*/  IADD3 R17, P0, PT, RZ, -R14, RZ ;  /* 0x8000000eff117210 */ /* 0x000fc60007f1e0ff */
[----:B------:R-:W-:Y:S02]  /*09e0*/  IMAD R15, R5, UR4, R15 ;  /* 0x00000004050f7c24 */ /* 0x000fe4000f8e020f */
[----:B------:R-:W-:-:S03]  /*09f0*/  IMAD.HI.U32 R14, R4, R17, RZ ;  /* 0x00000011040e7227 */ /* 0x000fc600078e00ff */
[----:B------:R-:W-:Y:S01]  /*0a00*/  IADD3.X R19, PT, PT, RZ, ~R15, RZ, P0, !PT ;  /* 0x8000000fff137210 */ /* 0x000fe200007fe4ff */
[----:B------:R-:W-:-:S04]  /*0a10*/  IMAD.MOV.U32 R15, RZ, RZ, R4 ;  /* 0x000000ffff0f7224 */ /* 0x000fc800078e0004 */
[----:B------:R-:W-:-:S04]  /*0a20*/  IMAD.WIDE.U32 R14, P0, R4, R19, R14 ;  /* 0x00000013040e7225 */ /* 0x000fc8000780000e */
[C---:B------:R-:W-:Y:S02]  /*0a30*/  IMAD R21, R5.reuse, R19, RZ ;  /* 0x0000001305157224 */ /* 0x040fe400078e02ff */
[----:B------:R-:W-:-:S04]  /*0a40*/  IMAD.HI.U32 R14, P1, R5, R17, R14 ;  /* 0x00000011050e7227 */ /* 0x000fc8000782000e */
[----:B------:R-:W-:Y:S01]  /*0a50*/  IMAD.HI.U32 R19, R5, R19, RZ ;  /* 0x0000001305137227 */ /* 0x000fe200078e00ff */
[----:B------:R-:W-:-:S03]  /*0a60*/  IADD3 R15, P2, PT, R21, R14, RZ ;  /* 0x0000000e150f7210 */ /* 0x000fc60007f5e0ff */
[----:B------:R-:W-:Y:S02]  /*0a70*/  IMAD.X R14, R19, 0x1, R5, P0 ;  /* 0x00000001130e7824 */ /* 0x000fe400000e0605 */
[----:B------:R-:W-:-:S03]  /*0a80*/  IMAD.WIDE.U32 R4, R15, UR4, RZ ;  /* 0x000000040f047c25 */ /* 0x000fc6000f8e00ff */
[----:B------:R-:W-:Y:S01]  /*0a90*/  IADD3.X R17, PT, PT, RZ, RZ, R14, P2, P1 ;  /* 0x000000ffff117210 */ /* 0x000fe200017e240e */
[----:B------:R-:W-:Y:S01]  /*0aa0*/  IMAD R14, R15, UR5, R5 ;  /* 0x000000050f0e7c24 */ /* 0x000fe2000f8e0205 */
[----:B------:R-:W-:-:S03]  /*0ab0*/  IADD3 R5, P0, PT, RZ, -R4, RZ ;  /* 0x80000004ff057210 */ /* 0x000fc60007f1e0ff */
[----:B------:R-:W-:Y:S02]  /*0ac0*/  IMAD R4, R17, UR4, R14 ;  /* 0x0000000411047c24 */ /* 0x000fe4000f8e020e */
[----:B------:R-:W-:-:S03]  /*0ad0*/  IMAD.HI.U32 R14, R15, R5, RZ ;  /* 0x000000050f0e7227 */ /* 0x000fc600078e00ff */
        /* <DEDUP_REMOVED lines=9> */
[----:B------:R-:W-:Y:S02]  /*0b70*/  IMAD.MOV.U32 R5, RZ, RZ, RZ ;  /* 0x000000ffff057224 */ /* 0x000fe400078e00ff */
[----:B------:R-:W-:-:S04]  /*0b80*/  IMAD.WIDE.U32 R4, R15, R13, R4 ;  /* 0x0000000d0f047225 */ /* 0x000fc800078e0004 */
[C---:B------:R-:W-:Y:S02]  /*0b90*/  IMAD R15, R17.reuse, R13, RZ ;  /* 0x0000000d110f7224 */ /* 0x040fe400078e02ff */
[----:B------:R-:W-:-:S04]  /*0ba0*/  IMAD.HI.U32 R4, P0, R17, R6, R4 ;  /* 0x0000000611047227 */ /* 0x000fc80007800004 */
[----:B------:R-:W-:Y:S01]  /*0bb0*/  IMAD.HI.U32 R14, R17, R13, RZ ;  /* 0x0000000d110e7227 */ /* 0x000fe200078e00ff */
[----:B------:R-:W-:-:S04]  /*0bc0*/  IADD3 R15, P1, PT, R15, R4, RZ ;  /* 0x000000040f0f7210 */ /* 0x000fc80007f3e0ff */
[----:B------:R-:W-:Y:S01]  /*0bd0*/  IADD3.X R14, PT, PT, R14, RZ, RZ, P0, !PT ;  /* 0x000000ff0e0e7210 */ /* 0x000fe200007fe4ff */
[----:B------:R-:W-:-:S04]  /*0be0*/  IMAD.WIDE.U32 R4, R15, UR4, RZ ;  /* 0x000000040f047c25 */ /* 0x000fc8000f8e00ff */
[----:B------:R-:W-:Y:S01]  /*0bf0*/  IMAD.X R14, RZ, RZ, R14, P1 ;  /* 0x000000ffff0e7224 */ /* 0x000fe200008e060e */
[----:B------:R-:W-:Y:S01]  /*0c00*/  IADD3 R6, P1, PT, -R4, R6, RZ ;  /* 0x0000000604067210 */ /* 0x000fe20007f3e1ff */
[----:B------:R-:W-:-:S03]  /*0c10*/  IMAD R15, R15, UR5, R5 ;  /* 0x000000050f0f7c24 */ /* 0x000fc6000f8e0205 */
[----:B------:R-:W-:Y:S01]  /*0c20*/  ISETP.GE.U32.AND P0, PT, R6, UR4, PT ;  /* 0x0000000406007c0c */ /* 0x000fe2000bf06070 */
[----:B------:R-:W-:-:S05]  /*0c30*/  IMAD R14, R14, UR4, R15 ;  /* 0x000000040e0e7c24 */ /* 0x000fca000f8e020f */
[----:B------:R-:W-:Y:S02]  /*0c40*/  IADD3.X R13, PT, PT, ~R14, R13, RZ, P1, !PT ;  /* 0x0000000d0e0d7210 */ /* 0x000fe40000ffe5ff */
[----:B------:R-:W-:Y:S02]  /*0c50*/  IADD3 R5, P1, PT, R6, -UR4, RZ ;  /* 0x8000000406057c10 */ /* 0x000fe4000ff3e0ff */
[C---:B------:R-:W-:Y:S02]  /*0c60*/  ISETP.GE.U32.AND.EX P0, PT, R13.reuse, UR5, PT, P0 ;  /* 0x000000050d007c0c */ /* 0x040fe4000bf06100 */
[----:B------:R-:W-:Y:S02]  /*0c70*/  IADD3.X R4, PT, PT, R13, ~UR5, RZ, P1, !PT ;  /* 0x800000050d047c10 */ /* 0x000fe40008ffe4ff */
[----:B------:R-:W-:Y:S02]  /*0c80*/  SEL R5, R5, R6, P0 ;  /* 0x0000000605057207 */ /* 0x000fe40000000000 */
[----:B------:R-:W-:Y:S01]  /*0c90*/  SEL R4, R4, R13, P0 ;  /* 0x0000000d04047207 */ /* 0x000fe20000000000 */
[----:B------:R-:W-:Y:S01]  /*0ca0*/  HFMA2 R13, -RZ, RZ, 0, 0 ;  /* 0x00000000ff0d7431 */ /* 0x000fe200000001ff */
[C---:B------:R-:W-:Y:S01]  /*0cb0*/  ISETP.GE.U32.AND P0, PT, R5.reuse, UR4, PT ;  /* 0x0000000405007c0c */ /* 0x040fe2000bf06070 */
[----:B------:R-:W-:Y:S01]  /*0cc0*/  VIADD R6, R5, -UR4 ;  /* 0x8000000405067c36 */ /* 0x000fe20008000000 */
[----:B------:R-:W-:-:S02]  /*0cd0*/  ISETP.NE.U32.AND P1, PT, RZ, UR4, PT ;  /* 0x00000004ff007c0c */ /* 0x000fc4000bf25070 */
[----:B------:R-:W-:Y:S02]  /*0ce0*/  ISETP.GE.U32.AND.EX P0, PT, R4, UR5, PT, P0 ;  /* 0x0000000504007c0c */ /* 0x000fe4000bf06100 */
[----:B------:R-:W-:Y:S02]  /*0cf0*/  ISETP.NE.AND.EX P1, PT, RZ, UR5, PT, P1 ;  /* 0x00000005ff007c0c */ /* 0x000fe4000bf25310 */
[----:B------:R-:W-:-:S04]  /*0d00*/  SEL R6, R6, R5, P0 ;  /* 0x0000000506067207 */ /* 0x000fc80000000000 */
[----:B------:R-:W-:Y:S01]  /*0d10*/  SEL R6, R6, 0xffffffff, P1 ;  /* 0xffffffff06067807 */ /* 0x000fe20000800000 */
[----:B------:R-:W-:Y:S06]  /*0d20*/  RET.REL.NODEC R12 `(_Z16ntt_stage_kernelPjmjjj) ;  /* 0xfffffff00cb47950 */ /* 0x000fec0003c3ffff */
.L_x_45:
        /* <DEDUP_REMOVED lines=13> */
.L_x_51:


//--------------------- .text._Z22bit_reverse_kernel_intPKjPji --------------------------
	.section	.text._Z22bit_reverse_kernel_intPKjPji,"ax",@progbits
	.align	128
        .global         _Z22bit_reverse_kernel_intPKjPji
        .type           _Z22bit_reverse_kernel_intPKjPji,@function
        .size           _Z22bit_reverse_kernel_intPKjPji,(.L_x_58 - _Z22bit_reverse_kernel_intPKjPji)
        .other          _Z22bit_reverse_kernel_intPKjPji,@"STO_CUDA_ENTRY STV_DEFAULT"
_Z22bit_reverse_kernel_intPKjPji:
.text._Z22bit_reverse_kernel_intPKjPji:
[----:B------:R-:W-:Y:S01]  /*0000*/  LDC R1, c[0x0][0x37c] ;  /* 0x0000df00ff017b82 */ /* 0x000fe20000000800 */
[----:B------:R-:W0:Y:S07]  /*0010*/  S2R R0, SR_TID.X ;  /* 0x0000000000007919 */ /* 0x000e2e0000002100 */
[----:B------:R-:W0:Y:S01]  /*0020*/  S2UR UR4, SR_CTAID.X ;  /* 0x00000000000479c3 */ /* 0x000e220000002500 */
[----:B------:R-:W1:Y:S07]  /*0030*/  LDCU UR5, c[0x0][0x390] ;  /* 0x00007200ff0577ac */ /* 0x000e6e0008000800 */
[----:B------:R-:W0:Y:S02]  /*0040*/  LDC R7, c[0x0][0x360] ;  /* 0x0000d800ff077b82 */ /* 0x000e240000000800 */
[----:B0-----:R-:W-:-:S05]  /*0050*/  IMAD R7, R7, UR4, R0 ;  /* 0x0000000407077c24 */ /* 0x001fca000f8e0200 */
[----:B-1----:R-:W-:-:S04]  /*0060*/  SHF.R.U32.HI R0, RZ, UR5, R7 ;  /* 0x00000005ff007c19 */ /* 0x002fc80008011607 */
[----:B------:R-:W-:-:S13]  /*0070*/  ISETP.NE.AND P0, PT, R0, RZ, PT ;  /* 0x000000ff0000720c */ /* 0x000fda0003f05270 */
[----:B------:R-:W-:Y:S05]  /*0080*/  @P0 EXIT ;  /* 0x000000000000094d */ /* 0x000fea0003800000 */
[----:B------:R-:W0:Y:S01]  /*0090*/  LDC.64 R2, c[0x0][0x380] ;  /* 0x0000e000ff027b82 */ /* 0x000e220000000a00 */
[----:B------:R-:W1:Y:S01]  /*00a0*/  BREV R0, R7 ;  /* 0x0000000700007301 */ /* 0x000e620000000000 */
[----:B------:R-:W2:Y:S01]  /*00b0*/  LDCU.64 UR6, c[0x0][0x358] ;  /* 0x00006b00ff0677ac */ /* 0x000ea20008000a00 */
[----:B------:R-:W-:-:S06]  /*00c0*/  UIADD3 UR4, UPT, UPT, -UR5, 0x20, URZ ;  /* 0x0000002005047890 */ /* 0x000fcc000fffe1ff */
[----:B-1----:R-:W-:-:S05]  /*00d0*/  SHF.R.U32.HI R5, RZ, UR4, R0 ;  /* 0x00000004ff057c19 */ /* 0x002fca0008011600 */
[----:B0-----:R-:W-:Y:S02]  /*00e0*/  IMAD.WIDE.U32 R2, R5, 0x4, R2 ;  /* 0x0000000405027825 */ /* 0x001fe400078e0002 */
[----:B------:R-:W0:Y:S04]  /*00f0*/  LDC.64 R4, c[0x0][0x388] ;  /* 0x0000e200ff047b82 */ /* 0x000e280000000a00 */
[----:B--2---:R-:W2:Y:S01]  /*0100*/  LDG.E R3, desc[UR6][R2.64] ;  /* 0x0000000602037981 */ /* 0x004ea2000c1e1900 */
[----:B0-----:R-:W-:-:S05]  /*0110*/  IMAD.WIDE.U32 R4, R7, 0x4, R4 ;  /* 0x0000000407047825 */ /* 0x001fca00078e0004 */
[----:B--2---:R-:W-:Y:S01]  /*0120*/  STG.E desc[UR6][R4.64], R3 ;  /* 0x0000000304007986 */ /* 0x004fe2000c101906 */
[----:B------:R-:W-:Y:S05]  /*0130*/  EXIT ;  /* 0x000000000000794d */ /* 0x000fea0003800000 */
.L_x_46:
        /* <DEDUP_REMOVED lines=12> */
.L_x_58:


//--------------------- .nv.shared.reserved.0     --------------------------
	.section	.nv.shared.reserved.0,"aw",@nobits
	.weak		__nv_reservedSMEM_offset_0_alias
	.size		__nv_reservedSMEM_offset_0_alias, 0, 64
	.other		__nv_reservedSMEM_offset_0_alias,@"STO_CUDA_RESERVED_SHARED STV_DEFAULT"
__nv_reservedSMEM_offset_0_alias:
	.zero		0
	.zero		64


//--------------------- .nv.constant0._Z19scale_double_kernelPjmjj --------------------------
	.section	.nv.constant0._Z19scale_double_kernelPjmjj,"a",@progbits
	.sectionflags	@""
	.align	4
.nv.constant0._Z19scale_double_kernelPjmjj:
	.zero		920


//--------------------- .nv.constant0._Z25bit_reverse_double_kernelPKjPjim --------------------------
	.section	.nv.constant0._Z25bit_reverse_double_kernelPKjPjim,"a",@progbits
	.sectionflags	@""
	.align	4
.nv.constant0._Z25bit_reverse_double_kernelPKjPjim:
	.zero		928


//--------------------- .nv.constant0._Z23ntt_double_stage_kernelPjmjjj --------------------------
	.section	.nv.constant0._Z23ntt_double_stage_kernelPjmjjj,"a",@progbits
	.sectionflags	@""
	.align	4
.nv.constant0._Z23ntt_double_stage_kernelPjmjjj:
	.zero		924


//--------------------- .nv.constant0._Z24pointwise_mul_kernel_intPKjS0_Pjmj --------------------------
	.section	.nv.constant0._Z24pointwise_mul_kernel_intPKjS0_Pjmj,"a",@progbits
	.sectionflags	@""
	.align	4
.nv.constant0._Z24pointwise_mul_kernel_intPKjS0_Pjmj:
	.zero		932


//--------------------- .nv.constant0._Z16scale_kernel_intPjmjj --------------------------
	.section	.nv.constant0._Z16scale_kernel_intPjmjj,"a",@progbits
	.sectionflags	@""
	.align	4
.nv.constant0._Z16scale_kernel_intPjmjj:
	.zero		920


//--------------------- .nv.constant0._Z16ntt_stage_kernelPjmjjj --------------------------
	.section	.nv.constant0._Z16ntt_stage_kernelPjmjjj,"a",@progbits
	.sectionflags	@""
	.align	4
.nv.constant0._Z16ntt_stage_kernelPjmjjj:
	.zero		924


//--------------------- .nv.constant0._Z22bit_reverse_kernel_intPKjPji --------------------------
	.section	.nv.constant0._Z22bit_reverse_kernel_intPKjPji,"a",@progbits
	.sectionflags	@""
	.align	4
.nv.constant0._Z22bit_reverse_kernel_intPKjPji:
	.zero		916


//--------------------- SYMBOLS --------------------------

	.type		.nv.reservedSmem.offset0,@object
	.size		.nv.reservedSmem.offset0,0x4
